//
// Generated by NVIDIA NVVM Compiler
//
// Compiler Build ID: CL-36424714
// Cuda compilation tools, release 13.0, V13.0.88
// Based on NVVM 20.0.0
//

.version 9.0
.target sm_100
.address_size 64

	// .globl	_Z10gpu_randomP17curandStateXORWOWiPi
.global .align 4 .b8 precalc_xorwow_matrix[102400];
.global .align 4 .b8 precalc_xorwow_offset_matrix[102400];
.global .align 4 .b8 mrg32k3aM1[2304];
.global .align 4 .b8 mrg32k3aM2[2304];
.global .align 4 .b8 mrg32k3aM1SubSeq[2016];
.global .align 4 .b8 mrg32k3aM2SubSeq[2016];
.global .align 4 .b8 mrg32k3aM1Seq[2304];
.global .align 4 .b8 mrg32k3aM2Seq[2304];
.const .align 8 .b8 __cr_lgamma_table[72];

.visible .entry _Z10gpu_randomP17curandStateXORWOWiPi(
	.param .u64 .ptr .align 1 _Z10gpu_randomP17curandStateXORWOWiPi_param_0,
	.param .u32 _Z10gpu_randomP17curandStateXORWOWiPi_param_1,
	.param .u64 .ptr .align 1 _Z10gpu_randomP17curandStateXORWOWiPi_param_2
)
{
	.reg .pred 	%p<33>;
	.reg .b32 	%r<508>;
	.reg .b32 	%f<13>;
	.reg .b64 	%rd<22>;
	.reg .b64 	%fd<16>;

	ld.param.u64 	%rd9, [_Z10gpu_randomP17curandStateXORWOWiPi_param_0];
	ld.param.u32 	%r203, [_Z10gpu_randomP17curandStateXORWOWiPi_param_1];
	ld.param.u64 	%rd10, [_Z10gpu_randomP17curandStateXORWOWiPi_param_2];
	cvta.to.global.u64 	%rd11, %rd9;
	cvta.to.global.u64 	%rd12, %rd10;
	mov.u32 	%r204, %tid.x;
	mov.u32 	%r205, %ntid.x;
	mov.u32 	%r206, %ctaid.x;
	mad.lo.s32 	%r207, %r205, %r206, %r204;
	cvt.s64.s32 	%rd21, %r207;
	mul.wide.s32 	%rd13, %r207, 4;
	add.s64 	%rd2, %rd12, %rd13;
	mov.b32 	%r208, 0;
	st.global.u32 	[%rd2], %r208;
	mul.wide.s32 	%rd14, %r207, 48;
	add.s64 	%rd3, %rd11, %rd14;
	xor.b32  	%r209, %r207, -1429050551;
	mul.lo.s32 	%r210, %r209, 1099087573;
	setp.gt.s32 	%p1, %r207, -1;
	selp.b32 	%r211, -644748465, -1947113066, %p1;
	add.s32 	%r212, %r211, %r210;
	add.s32 	%r213, %r212, 6615241;
	add.s32 	%r214, %r210, 123456789;
	st.global.v2.u32 	[%rd3], {%r213, %r214};
	xor.b32  	%r215, %r210, 362436069;
	add.s32 	%r216, %r211, 521288629;
	st.global.v2.u32 	[%rd3+8], {%r215, %r216};
	xor.b32  	%r217, %r211, 88675123;
	add.s32 	%r218, %r210, 5783321;
	st.global.v2.u32 	[%rd3+16], {%r217, %r218};
	setp.eq.s32 	%p2, %r207, 0;
	@%p2 bra 	$L__BB0_42;
	mov.b32 	%r407, 0;
$L__BB0_2:
	and.b64  	%rd5, %rd21, 3;
	setp.eq.s64 	%p3, %rd5, 0;
	@%p3 bra 	$L__BB0_41;
	mul.wide.u32 	%rd15, %r407, 3200;
	mov.u64 	%rd16, precalc_xorwow_matrix;
	add.s64 	%rd6, %rd16, %rd15;
	cvt.u32.u64 	%r2, %rd5;
	mov.b32 	%r408, 0;
$L__BB0_4:
	mov.b32 	%r421, 0;
	mov.u32 	%r422, %r421;
	mov.u32 	%r423, %r421;
	mov.u32 	%r424, %r421;
	mov.u32 	%r425, %r421;
	mov.u32 	%r414, %r421;
$L__BB0_5:
	mul.wide.u32 	%rd17, %r414, 4;
	add.s64 	%rd18, %rd3, %rd17;
	ld.global.u32 	%r10, [%rd18+4];
	shl.b32 	%r11, %r414, 5;
	mov.b32 	%r420, 0;
$L__BB0_6:
	.pragma "nounroll";
	shr.u32 	%r223, %r10, %r420;
	and.b32  	%r224, %r223, 1;
	setp.eq.b32 	%p4, %r224, 1;
	not.pred 	%p5, %p4;
	add.s32 	%r225, %r11, %r420;
	mul.lo.s32 	%r226, %r225, 5;
	mul.wide.u32 	%rd19, %r226, 4;
	add.s64 	%rd7, %rd6, %rd19;
	@%p5 bra 	$L__BB0_8;
	ld.global.u32 	%r227, [%rd7];
	xor.b32  	%r425, %r425, %r227;
	ld.global.u32 	%r228, [%rd7+4];
	xor.b32  	%r424, %r424, %r228;
	ld.global.u32 	%r229, [%rd7+8];
	xor.b32  	%r423, %r423, %r229;
	ld.global.u32 	%r230, [%rd7+12];
	xor.b32  	%r422, %r422, %r230;
	ld.global.u32 	%r231, [%rd7+16];
	xor.b32  	%r421, %r421, %r231;
$L__BB0_8:
	and.b32  	%r233, %r223, 2;
	setp.eq.s32 	%p6, %r233, 0;
	@%p6 bra 	$L__BB0_10;
	ld.global.u32 	%r234, [%rd7+20];
	xor.b32  	%r425, %r425, %r234;
	ld.global.u32 	%r235, [%rd7+24];
	xor.b32  	%r424, %r424, %r235;
	ld.global.u32 	%r236, [%rd7+28];
	xor.b32  	%r423, %r423, %r236;
	ld.global.u32 	%r237, [%rd7+32];
	xor.b32  	%r422, %r422, %r237;
	ld.global.u32 	%r238, [%rd7+36];
	xor.b32  	%r421, %r421, %r238;
$L__BB0_10:
	and.b32  	%r240, %r223, 4;
	setp.eq.s32 	%p7, %r240, 0;
	@%p7 bra 	$L__BB0_12;
	ld.global.u32 	%r241, [%rd7+40];
	xor.b32  	%r425, %r425, %r241;
	ld.global.u32 	%r242, [%rd7+44];
	xor.b32  	%r424, %r424, %r242;
	ld.global.u32 	%r243, [%rd7+48];
	xor.b32  	%r423, %r423, %r243;
	ld.global.u32 	%r244, [%rd7+52];
	xor.b32  	%r422, %r422, %r244;
	ld.global.u32 	%r245, [%rd7+56];
	xor.b32  	%r421, %r421, %r245;
$L__BB0_12:
	and.b32  	%r247, %r223, 8;
	setp.eq.s32 	%p8, %r247, 0;
	@%p8 bra 	$L__BB0_14;
	ld.global.u32 	%r248, [%rd7+60];
	xor.b32  	%r425, %r425, %r248;
	ld.global.u32 	%r249, [%rd7+64];
	xor.b32  	%r424, %r424, %r249;
	ld.global.u32 	%r250, [%rd7+68];
	xor.b32  	%r423, %r423, %r250;
	ld.global.u32 	%r251, [%rd7+72];
	xor.b32  	%r422, %r422, %r251;
	ld.global.u32 	%r252, [%rd7+76];
	xor.b32  	%r421, %r421, %r252;
$L__BB0_14:
	and.b32  	%r254, %r223, 16;
	setp.eq.s32 	%p9, %r254, 0;
	@%p9 bra 	$L__BB0_16;
	ld.global.u32 	%r255, [%rd7+80];
	xor.b32  	%r425, %r425, %r255;
	ld.global.u32 	%r256, [%rd7+84];
	xor.b32  	%r424, %r424, %r256;
	ld.global.u32 	%r257, [%rd7+88];
	xor.b32  	%r423, %r423, %r257;
	ld.global.u32 	%r258, [%rd7+92];
	xor.b32  	%r422, %r422, %r258;
	ld.global.u32 	%r259, [%rd7+96];
	xor.b32  	%r421, %r421, %r259;
$L__BB0_16:
	and.b32  	%r261, %r223, 32;
	setp.eq.s32 	%p10, %r261, 0;
	@%p10 bra 	$L__BB0_18;
	ld.global.u32 	%r262, [%rd7+100];
	xor.b32  	%r425, %r425, %r262;
	ld.global.u32 	%r263, [%rd7+104];
	xor.b32  	%r424, %r424, %r263;
	ld.global.u32 	%r264, [%rd7+108];
	xor.b32  	%r423, %r423, %r264;
	ld.global.u32 	%r265, [%rd7+112];
	xor.b32  	%r422, %r422, %r265;
	ld.global.u32 	%r266, [%rd7+116];
	xor.b32  	%r421, %r421, %r266;
$L__BB0_18:
	and.b32  	%r268, %r223, 64;
	setp.eq.s32 	%p11, %r268, 0;
	@%p11 bra 	$L__BB0_20;
	ld.global.u32 	%r269, [%rd7+120];
	xor.b32  	%r425, %r425, %r269;
	ld.global.u32 	%r270, [%rd7+124];
	xor.b32  	%r424, %r424, %r270;
	ld.global.u32 	%r271, [%rd7+128];
	xor.b32  	%r423, %r423, %r271;
	ld.global.u32 	%r272, [%rd7+132];
	xor.b32  	%r422, %r422, %r272;
	ld.global.u32 	%r273, [%rd7+136];
	xor.b32  	%r421, %r421, %r273;
$L__BB0_20:
	and.b32  	%r275, %r223, 128;
	setp.eq.s32 	%p12, %r275, 0;
	@%p12 bra 	$L__BB0_22;
	ld.global.u32 	%r276, [%rd7+140];
	xor.b32  	%r425, %r425, %r276;
	ld.global.u32 	%r277, [%rd7+144];
	xor.b32  	%r424, %r424, %r277;
	ld.global.u32 	%r278, [%rd7+148];
	xor.b32  	%r423, %r423, %r278;
	ld.global.u32 	%r279, [%rd7+152];
	xor.b32  	%r422, %r422, %r279;
	ld.global.u32 	%r280, [%rd7+156];
	xor.b32  	%r421, %r421, %r280;
$L__BB0_22:
	and.b32  	%r282, %r223, 256;
	setp.eq.s32 	%p13, %r282, 0;
	@%p13 bra 	$L__BB0_24;
	ld.global.u32 	%r283, [%rd7+160];
	xor.b32  	%r425, %r425, %r283;
	ld.global.u32 	%r284, [%rd7+164];
	xor.b32  	%r424, %r424, %r284;
	ld.global.u32 	%r285, [%rd7+168];
	xor.b32  	%r423, %r423, %r285;
	ld.global.u32 	%r286, [%rd7+172];
	xor.b32  	%r422, %r422, %r286;
	ld.global.u32 	%r287, [%rd7+176];
	xor.b32  	%r421, %r421, %r287;
$L__BB0_24:
	and.b32  	%r289, %r223, 512;
	setp.eq.s32 	%p14, %r289, 0;
	@%p14 bra 	$L__BB0_26;
	ld.global.u32 	%r290, [%rd7+180];
	xor.b32  	%r425, %r425, %r290;
	ld.global.u32 	%r291, [%rd7+184];
	xor.b32  	%r424, %r424, %r291;
	ld.global.u32 	%r292, [%rd7+188];
	xor.b32  	%r423, %r423, %r292;
	ld.global.u32 	%r293, [%rd7+192];
	xor.b32  	%r422, %r422, %r293;
	ld.global.u32 	%r294, [%rd7+196];
	xor.b32  	%r421, %r421, %r294;
$L__BB0_26:
	and.b32  	%r296, %r223, 1024;
	setp.eq.s32 	%p15, %r296, 0;
	@%p15 bra 	$L__BB0_28;
	ld.global.u32 	%r297, [%rd7+200];
	xor.b32  	%r425, %r425, %r297;
	ld.global.u32 	%r298, [%rd7+204];
	xor.b32  	%r424, %r424, %r298;
	ld.global.u32 	%r299, [%rd7+208];
	xor.b32  	%r423, %r423, %r299;
	ld.global.u32 	%r300, [%rd7+212];
	xor.b32  	%r422, %r422, %r300;
	ld.global.u32 	%r301, [%rd7+216];
	xor.b32  	%r421, %r421, %r301;
$L__BB0_28:
	and.b32  	%r303, %r223, 2048;
	setp.eq.s32 	%p16, %r303, 0;
	@%p16 bra 	$L__BB0_30;
	ld.global.u32 	%r304, [%rd7+220];
	xor.b32  	%r425, %r425, %r304;
	ld.global.u32 	%r305, [%rd7+224];
	xor.b32  	%r424, %r424, %r305;
	ld.global.u32 	%r306, [%rd7+228];
	xor.b32  	%r423, %r423, %r306;
	ld.global.u32 	%r307, [%rd7+232];
	xor.b32  	%r422, %r422, %r307;
	ld.global.u32 	%r308, [%rd7+236];
	xor.b32  	%r421, %r421, %r308;
$L__BB0_30:
	and.b32  	%r310, %r223, 4096;
	setp.eq.s32 	%p17, %r310, 0;
	@%p17 bra 	$L__BB0_32;
	ld.global.u32 	%r311, [%rd7+240];
	xor.b32  	%r425, %r425, %r311;
	ld.global.u32 	%r312, [%rd7+244];
	xor.b32  	%r424, %r424, %r312;
	ld.global.u32 	%r313, [%rd7+248];
	xor.b32  	%r423, %r423, %r313;
	ld.global.u32 	%r314, [%rd7+252];
	xor.b32  	%r422, %r422, %r314;
	ld.global.u32 	%r315, [%rd7+256];
	xor.b32  	%r421, %r421, %r315;
$L__BB0_32:
	and.b32  	%r317, %r223, 8192;
	setp.eq.s32 	%p18, %r317, 0;
	@%p18 bra 	$L__BB0_34;
	ld.global.u32 	%r318, [%rd7+260];
	xor.b32  	%r425, %r425, %r318;
	ld.global.u32 	%r319, [%rd7+264];
	xor.b32  	%r424, %r424, %r319;
	ld.global.u32 	%r320, [%rd7+268];
	xor.b32  	%r423, %r423, %r320;
	ld.global.u32 	%r321, [%rd7+272];
	xor.b32  	%r422, %r422, %r321;
	ld.global.u32 	%r322, [%rd7+276];
	xor.b32  	%r421, %r421, %r322;
$L__BB0_34:
	and.b32  	%r324, %r223, 16384;
	setp.eq.s32 	%p19, %r324, 0;
	@%p19 bra 	$L__BB0_36;
	ld.global.u32 	%r325, [%rd7+280];
	xor.b32  	%r425, %r425, %r325;
	ld.global.u32 	%r326, [%rd7+284];
	xor.b32  	%r424, %r424, %r326;
	ld.global.u32 	%r327, [%rd7+288];
	xor.b32  	%r423, %r423, %r327;
	ld.global.u32 	%r328, [%rd7+292];
	xor.b32  	%r422, %r422, %r328;
	ld.global.u32 	%r329, [%rd7+296];
	xor.b32  	%r421, %r421, %r329;
$L__BB0_36:
	and.b32  	%r331, %r223, 32768;
	setp.eq.s32 	%p20, %r331, 0;
	@%p20 bra 	$L__BB0_38;
	ld.global.u32 	%r332, [%rd7+300];
	xor.b32  	%r425, %r425, %r332;
	ld.global.u32 	%r333, [%rd7+304];
	xor.b32  	%r424, %r424, %r333;
	ld.global.u32 	%r334, [%rd7+308];
	xor.b32  	%r423, %r423, %r334;
	ld.global.u32 	%r335, [%rd7+312];
	xor.b32  	%r422, %r422, %r335;
	ld.global.u32 	%r336, [%rd7+316];
	xor.b32  	%r421, %r421, %r336;
$L__BB0_38:
	add.s32 	%r420, %r420, 16;
	setp.ne.s32 	%p21, %r420, 32;
	@%p21 bra 	$L__BB0_6;
	mad.lo.s32 	%r337, %r414, -31, %r11;
	add.s32 	%r414, %r337, 1;
	setp.ne.s32 	%p22, %r414, 5;
	@%p22 bra 	$L__BB0_5;
	st.global.u32 	[%rd3+4], %r425;
	st.global.u32 	[%rd3+8], %r424;
	st.global.u32 	[%rd3+12], %r423;
	st.global.u32 	[%rd3+16], %r422;
	st.global.u32 	[%rd3+20], %r421;
	add.s32 	%r408, %r408, 1;
	setp.lt.u32 	%p23, %r408, %r2;
	@%p23 bra 	$L__BB0_4;
$L__BB0_41:
	shr.u64 	%rd8, %rd21, 2;
	add.s32 	%r407, %r407, 1;
	setp.gt.u64 	%p24, %rd21, 3;
	mov.u64 	%rd21, %rd8;
	@%p24 bra 	$L__BB0_2;
$L__BB0_42:
	mov.b32 	%r338, 0;
	st.global.v2.u32 	[%rd3+24], {%r338, %r338};
	st.global.u32 	[%rd3+32], %r338;
	mov.b64 	%rd20, 0;
	st.global.u64 	[%rd3+40], %rd20;
	setp.lt.s32 	%p25, %r203, 1;
	@%p25 bra 	$L__BB0_53;
	setp.eq.s32 	%p26, %r203, 1;
	@%p26 bra 	$L__BB0_50;
	and.b32  	%r339, %r203, 2147483646;
	neg.s32 	%r501, %r339;
$L__BB0_45:
	ld.global.v2.u32 	{%r340, %r341}, [%rd3];
	shr.u32 	%r342, %r341, 2;
	xor.b32  	%r343, %r342, %r341;
	ld.global.v2.u32 	{%r344, %r507}, [%rd3+8];
	ld.global.v2.u32 	{%r506, %r505}, [%rd3+16];
	shl.b32 	%r345, %r505, 4;
	shl.b32 	%r346, %r343, 1;
	xor.b32  	%r347, %r346, %r345;
	xor.b32  	%r348, %r347, %r343;
	xor.b32  	%r504, %r348, %r505;
	add.s32 	%r349, %r340, %r504;
	add.s32 	%r350, %r349, 362437;
	cvt.rn.f32.u32 	%f1, %r350;
	fma.rn.f32 	%f2, %f1, 0f2F800000, 0f2F000000;
	cvt.f64.f32 	%fd1, %f2;
	shr.u32 	%r351, %r344, 2;
	xor.b32  	%r352, %r351, %r344;
	st.global.v2.u32 	[%rd3+8], {%r506, %r505};
	shl.b32 	%r353, %r504, 4;
	shl.b32 	%r354, %r352, 1;
	xor.b32  	%r355, %r354, %r353;
	xor.b32  	%r356, %r355, %r352;
	xor.b32  	%r503, %r356, %r504;
	st.global.v2.u32 	[%rd3+16], {%r504, %r503};
	add.s32 	%r502, %r340, 724874;
	st.global.v2.u32 	[%rd3], {%r502, %r507};
	add.s32 	%r357, %r503, %r502;
	cvt.rn.f32.u32 	%f3, %r357;
	fma.rn.f32 	%f4, %f3, 0f2F800000, 0f2F000000;
	cvt.f64.f32 	%fd2, %f4;
	mul.f64 	%fd3, %fd2, %fd2;
	fma.rn.f64 	%fd4, %fd1, %fd1, %fd3;
	sqrt.rn.f64 	%fd5, %fd4;
	setp.gtu.f64 	%p27, %fd5, 0d3FF0000000000000;
	@%p27 bra 	$L__BB0_47;
	ld.global.u32 	%r358, [%rd2];
	add.s32 	%r359, %r358, 1;
	st.global.u32 	[%rd2], %r359;
	ld.global.v2.u32 	{%r502, %r507}, [%rd3];
	ld.global.v2.u32 	{%r506, %r505}, [%rd3+8];
	ld.global.v2.u32 	{%r504, %r503}, [%rd3+16];
$L__BB0_47:
	shr.u32 	%r360, %r507, 2;
	xor.b32  	%r361, %r360, %r507;
	shl.b32 	%r362, %r503, 4;
	shl.b32 	%r363, %r361, 1;
	xor.b32  	%r364, %r363, %r362;
	xor.b32  	%r365, %r364, %r361;
	xor.b32  	%r366, %r365, %r503;
	add.s32 	%r367, %r502, %r366;
	add.s32 	%r368, %r367, 362437;
	cvt.rn.f32.u32 	%f5, %r368;
	fma.rn.f32 	%f6, %f5, 0f2F800000, 0f2F000000;
	cvt.f64.f32 	%fd6, %f6;
	shr.u32 	%r369, %r506, 2;
	xor.b32  	%r370, %r369, %r506;
	st.global.v2.u32 	[%rd3+8], {%r504, %r503};
	shl.b32 	%r371, %r366, 4;
	shl.b32 	%r372, %r370, 1;
	xor.b32  	%r373, %r372, %r371;
	xor.b32  	%r374, %r373, %r370;
	xor.b32  	%r375, %r374, %r366;
	st.global.v2.u32 	[%rd3+16], {%r366, %r375};
	add.s32 	%r376, %r502, 724874;
	st.global.v2.u32 	[%rd3], {%r376, %r505};
	add.s32 	%r377, %r375, %r376;
	cvt.rn.f32.u32 	%f7, %r377;
	fma.rn.f32 	%f8, %f7, 0f2F800000, 0f2F000000;
	cvt.f64.f32 	%fd7, %f8;
	mul.f64 	%fd8, %fd7, %fd7;
	fma.rn.f64 	%fd9, %fd6, %fd6, %fd8;
	sqrt.rn.f64 	%fd10, %fd9;
	setp.gtu.f64 	%p28, %fd10, 0d3FF0000000000000;
	@%p28 bra 	$L__BB0_49;
	ld.global.u32 	%r378, [%rd2];
	add.s32 	%r379, %r378, 1;
	st.global.u32 	[%rd2], %r379;
$L__BB0_49:
	add.s32 	%r501, %r501, 2;
	setp.ne.s32 	%p29, %r501, 0;
	@%p29 bra 	$L__BB0_45;
$L__BB0_50:
	and.b32  	%r380, %r203, 1;
	setp.eq.b32 	%p30, %r380, 1;
	not.pred 	%p31, %p30;
	@%p31 bra 	$L__BB0_53;
	ld.global.v2.u32 	{%r381, %r382}, [%rd3];
	shr.u32 	%r383, %r382, 2;
	xor.b32  	%r384, %r383, %r382;
	ld.global.v2.u32 	{%r385, %r386}, [%rd3+8];
	ld.global.v2.u32 	{%r387, %r388}, [%rd3+16];
	shl.b32 	%r389, %r388, 4;
	shl.b32 	%r390, %r384, 1;
	xor.b32  	%r391, %r390, %r389;
	xor.b32  	%r392, %r391, %r384;
	xor.b32  	%r393, %r392, %r388;
	add.s32 	%r394, %r381, %r393;
	add.s32 	%r395, %r394, 362437;
	cvt.rn.f32.u32 	%f9, %r395;
	fma.rn.f32 	%f10, %f9, 0f2F800000, 0f2F000000;
	cvt.f64.f32 	%fd11, %f10;
	shr.u32 	%r396, %r385, 2;
	xor.b32  	%r397, %r396, %r385;
	st.global.v2.u32 	[%rd3+8], {%r387, %r388};
	shl.b32 	%r398, %r393, 4;
	shl.b32 	%r399, %r397, 1;
	xor.b32  	%r400, %r399, %r398;
	xor.b32  	%r401, %r400, %r397;
	xor.b32  	%r402, %r401, %r393;
	st.global.v2.u32 	[%rd3+16], {%r393, %r402};
	add.s32 	%r403, %r381, 724874;
	st.global.v2.u32 	[%rd3], {%r403, %r386};
	add.s32 	%r404, %r402, %r403;
	cvt.rn.f32.u32 	%f11, %r404;
	fma.rn.f32 	%f12, %f11, 0f2F800000, 0f2F000000;
	cvt.f64.f32 	%fd12, %f12;
	mul.f64 	%fd13, %fd12, %fd12;
	fma.rn.f64 	%fd14, %fd11, %fd11, %fd13;
	sqrt.rn.f64 	%fd15, %fd14;
	setp.gtu.f64 	%p32, %fd15, 0d3FF0000000000000;
	@%p32 bra 	$L__BB0_53;
	ld.global.u32 	%r405, [%rd2];
	add.s32 	%r406, %r405, 1;
	st.global.u32 	[%rd2], %r406;
$L__BB0_53:
	bar.sync 	0;
	ret;

}


// ===== COMPILED SASS (sm_100) =====

	.target	sm_100

	.elftype	@"ET_EXEC"


//--------------------- .note.nv.tkinfo           --------------------------
	.section	.note.nv.tkinfo,"",@"SHT_NOTE"
	.sectionflags	@"SHF_NOTE_NV_TKINFO"
	.tkinfo
        /*0018*/ 	.word	0x00000002
        /*0030*/ 	.string	""
        /*0030*/ 	.string	"ptxas"
        /*0030*/ 	.string	"Cuda compilation tools, release 13.0, V13.0.88"
        /*0030*/ 	.string	"Build cuda_13.0.r13.0/compiler.36424714_0"
        /*0030*/ 	.string	"-arch sm_100 -m 64 "



//--------------------- .note.nv.cuinfo           --------------------------
	.section	.note.nv.cuinfo,"",@"SHT_NOTE"
	.sectionflags	@"SHF_NOTE_NV_CUINFO"
        /*0018*/ 	.short	0x0002
        /*001a*/ 	.short	0x0064
        /*001c*/ 	.short	0x0082
	.zero		2


//--------------------- .nv.info                  --------------------------
	.section	.nv.info,"",@"SHT_CUDA_INFO"
	.align	4


	//----- nvinfo : EIATTR_REGCOUNT
	.align		4
        /*0000*/ 	.byte	0x04, 0x2f
        /*0002*/ 	.short	(.L_10 - .L_9)
	.align		4
.L_9:
        /*0004*/ 	.word	index@(_Z10gpu_randomP17curandStateXORWOWiPi)
        /*0008*/ 	.word	0x00000020


	//----- nvinfo : EIATTR_FRAME_SIZE
	.align		4
.L_10:
        /*000c*/ 	.byte	0x04, 0x11
        /*000e*/ 	.short	(.L_12 - .L_11)
	.align		4
.L_11:
        /*0010*/ 	.word	index@($__internal_0_$__cuda_sm20_dsqrt_rn_f64_mediumpath_v1)
        /*0014*/ 	.word	0x00000000


	//----- nvinfo : EIATTR_FRAME_SIZE
	.align		4
.L_12:
        /*0018*/ 	.byte	0x04, 0x11
        /*001a*/ 	.short	(.L_14 - .L_13)
	.align		4
.L_13:
        /*001c*/ 	.word	index@(_Z10gpu_randomP17curandStateXORWOWiPi)
        /*0020*/ 	.word	0x00000000


	//----- nvinfo : EIATTR_MIN_STACK_SIZE
	.align		4
.L_14:
        /*0024*/ 	.byte	0x04, 0x12
        /*0026*/ 	.short	(.L_16 - .L_15)
	.align		4
.L_15:
        /*0028*/ 	.word	index@(_Z10gpu_randomP17curandStateXORWOWiPi)
        /*002c*/ 	.word	0x00000000
.L_16:


//--------------------- .nv.compat                --------------------------
	.section	.nv.compat,"",@"SHT_CUDA_COMPAT_INFO"
	.align	4
        /*0000*/ 	.byte	0x02, 0x09, 0x00, 0x00, 0x02, 0x02, 0x01, 0x00, 0x02, 0x05, 0x05, 0x00, 0x03, 0x07, 0x01, 0x01
        /*0010*/ 	.byte	0x02, 0x03, 0x00, 0x00, 0x02, 0x06, 0x01, 0x00, 0x04, 0x0b, 0x08, 0x00, 0x01, 0x00, 0x00, 0x00
        /*0020*/ 	.byte	0x00, 0x00, 0x00, 0x00


//--------------------- .nv.info._Z10gpu_randomP17curandStateXORWOWiPi --------------------------
	.section	.nv.info._Z10gpu_randomP17curandStateXORWOWiPi,"",@"SHT_CUDA_INFO"
	.sectionflags	@""
	.align	4


	//----- nvinfo : EIATTR_CUDA_API_VERSION
	.align		4
        /*0000*/ 	.byte	0x04, 0x37
        /*0002*/ 	.short	(.L_18 - .L_17)
.L_17:
        /*0004*/ 	.word	0x00000082


	//----- nvinfo : EIATTR_KPARAM_INFO
	.align		4
.L_18:
        /*0008*/ 	.byte	0x04, 0x17
        /*000a*/ 	.short	(.L_20 - .L_19)
.L_19:
        /*000c*/ 	.word	0x00000000
        /*0010*/ 	.short	0x0002
        /*0012*/ 	.short	0x0010
        /*0014*/ 	.byte	0x00, 0xf5, 0x21, 0x00


	//----- nvinfo : EIATTR_KPARAM_INFO
	.align		4
.L_20:
        /*0018*/ 	.byte	0x04, 0x17
        /*001a*/ 	.short	(.L_22 - .L_21)
.L_21:
        /*001c*/ 	.word	0x00000000
        /*0020*/ 	.short	0x0001
        /*0022*/ 	.short	0x0008
        /*0024*/ 	.byte	0x00, 0xf0, 0x11, 0x00


	//----- nvinfo : EIATTR_KPARAM_INFO
	.align		4
.L_22:
        /*0028*/ 	.byte	0x04, 0x17
        /*002a*/ 	.short	(.L_24 - .L_23)
.L_23:
        /*002c*/ 	.word	0x00000000
        /*0030*/ 	.short	0x0000
        /*0032*/ 	.short	0x0000
        /*0034*/ 	.byte	0x00, 0xf5, 0x21, 0x00


	//----- nvinfo : EIATTR_SPARSE_MMA_MASK
	.align		4
.L_24:
        /*0038*/ 	.byte	0x03, 0x50
        /*003a*/ 	.short	0x0000


	//----- nvinfo : EIATTR_MAXREG_COUNT
	.align		4
        /*003c*/ 	.byte	0x03, 0x1b
        /*003e*/ 	.short	0x00ff


	//----- nvinfo : EIATTR_NUM_BARRIERS
	.align		4
        /*0040*/ 	.byte	0x02, 0x4c
        /*0042*/ 	.byte	0x01
	.zero		1


	//----- nvinfo : EIATTR_MERCURY_ISA_VERSION
	.align		4
        /*0044*/ 	.byte	0x03, 0x5f
        /*0046*/ 	.short	0x0101


	//----- nvinfo : EIATTR_VRC_CTA_INIT_COUNT
	.align		4
        /*0048*/ 	.byte	0x02, 0x4a
	.zero		1
	.zero		1


	//----- nvinfo : EIATTR_EXIT_INSTR_OFFSETS
	.align		4
        /*004c*/ 	.byte	0x04, 0x1c
        /*004e*/ 	.short	(.L_26 - .L_25)


	//   ....[0]....
.L_25:
        /*0050*/ 	.word	0x00001be0


	//----- nvinfo : EIATTR_CRS_STACK_SIZE
	.align		4
.L_26:
        /*0054*/ 	.byte	0x04, 0x1e
        /*0056*/ 	.short	(.L_28 - .L_27)
.L_27:
        /*0058*/ 	.word	0x00000000


	//----- nvinfo : EIATTR_CBANK_PARAM_SIZE
	.align		4
.L_28:
        /*005c*/ 	.byte	0x03, 0x19
        /*005e*/ 	.short	0x0018


	//----- nvinfo : EIATTR_PARAM_CBANK
	.align		4
        /*0060*/ 	.byte	0x04, 0x0a
        /*0062*/ 	.short	(.L_30 - .L_29)
	.align		4
.L_29:
        /*0064*/ 	.word	index@(.nv.constant0._Z10gpu_randomP17curandStateXORWOWiPi)
        /*0068*/ 	.short	0x0380
        /*006a*/ 	.short	0x0018


	//----- nvinfo : EIATTR_SW_WAR
	.align		4
.L_30:
        /*006c*/ 	.byte	0x04, 0x36
        /*006e*/ 	.short	(.L_32 - .L_31)
.L_31:
        /*0070*/ 	.word	0x00000008
.L_32:


//--------------------- .nv.callgraph             --------------------------
	.section	.nv.callgraph,"",@"SHT_CUDA_CALLGRAPH"
	.align	4
	.sectionentsize	8
	.align		4
        /*0000*/ 	.word	0x00000000
	.align		4
        /*0004*/ 	.word	0xffffffff
	.align		4
        /*0008*/ 	.word	0x00000000
	.align		4
        /*000c*/ 	.word	0xfffffffe
	.align		4
        /*0010*/ 	.word	0x00000000
	.align		4
        /*0014*/ 	.word	0xfffffffd
	.align		4
        /*0018*/ 	.word	0x00000000
	.align		4
        /*001c*/ 	.word	0xfffffffc


//--------------------- .nv.constant4             --------------------------
	.section	.nv.constant4,"a",@progbits
	.align	8
	.align		8
.nv.constant4:
        /*0000*/ 	.dword	precalc_xorwow_matrix
	.align		8
        /*0008*/ 	.dword	precalc_xorwow_offset_matrix
	.align		8
        /*0010*/ 	.dword	mrg32k3aM1
	.align		8
        /*0018*/ 	.dword	mrg32k3aM2
	.align		8
        /*0020*/ 	.dword	mrg32k3aM1SubSeq
	.align		8
        /*0028*/ 	.dword	mrg32k3aM2SubSeq
	.align		8
        /*0030*/ 	.dword	mrg32k3aM1Seq
	.align		8
        /*0038*/ 	.dword	mrg32k3aM2Seq


//--------------------- .nv.constant3             --------------------------
	.section	.nv.constant3,"a",@progbits
	.align	8
.nv.constant3:
	.type		__cr_lgamma_table,@object
	.size		__cr_lgamma_table,(.L_8 - __cr_lgamma_table)
__cr_lgamma_table:
        /*0000*/ 	.byte	0x00, 0x00, 0x00, 0x00, 0x00, 0x00, 0x00, 0x00, 0x00, 0x00, 0x00, 0x00, 0x00, 0x00, 0x00, 0x00
        /*0010*/ 	.byte	0xef, 0x39, 0xfa, 0xfe, 0x42, 0x2e, 0xe6, 0x3f, 0x02, 0x20, 0x2a, 0xfa, 0x0b, 0xab, 0xfc, 0x3f
        /*0020*/ 	.byte	0xf9, 0x2c, 0x92, 0x7c, 0xa7, 0x6c, 0x09, 0x40, 0xc9, 0x79, 0x44, 0x3c, 0x64, 0x26, 0x13, 0x40
        /*0030*/ 	.byte	0xca, 0x01, 0xcf, 0x3a, 0x27, 0x51, 0x1a, 0x40, 0x30, 0xcc, 0x2d, 0xf3, 0xe1, 0x0c, 0x21, 0x40
        /*0040*/ 	.byte	0x0d, 0xb7, 0xfc, 0x82, 0x8e, 0x35, 0x25, 0x40
.L_8:


//--------------------- .text._Z10gpu_randomP17curandStateXORWOWiPi --------------------------
	.section	.text._Z10gpu_randomP17curandStateXORWOWiPi,"ax",@progbits
	.align	128
        .global         _Z10gpu_randomP17curandStateXORWOWiPi
        .type           _Z10gpu_randomP17curandStateXORWOWiPi,@function
        .size           _Z10gpu_randomP17curandStateXORWOWiPi,(.L_x_27 - _Z10gpu_randomP17curandStateXORWOWiPi)
        .other          _Z10gpu_randomP17curandStateXORWOWiPi,@"STO_CUDA_ENTRY STV_DEFAULT"
_Z10gpu_randomP17curandStateXORWOWiPi:
.text._Z10gpu_randomP17curandStateXORWOWiPi:
[----:B------:R-:W-:Y:S01]  /*0000*/  LDC R1, c[0x0][0x37c] ;  /* 0x0000df00ff017b82 */ /* 0x000fe20000000800 */
[----:B------:R-:W0:Y:S01]  /*0010*/  S2R R11, SR_TID.X ;  /* 0x00000000000b7919 */ /* 0x000e220000002100 */
[----:B------:R-:W0:Y:S06]  /*0020*/  LDCU UR4, c[0x0][0x360] ;  /* 0x00006c00ff0477ac */ /* 0x000e2c0008000800 */
[----:B------:R-:W1:Y:S01]  /*0030*/  LDC.64 R14, c[0x0][0x390] ;  /* 0x0000e400ff0e7b82 */ /* 0x000e620000000a00 */
[----:B------:R-:W-:Y:S01]  /*0040*/  IMAD.MOV.U32 R3, RZ, RZ, -0x266e14b1 ;  /* 0xd991eb4fff037424 */ /* 0x000fe200078e00ff */
[----:B------:R-:W0:Y:S01]  /*0050*/  S2R R0, SR_CTAID.X ;  /* 0x0000000000007919 */ /* 0x000e220000002500 */
[----:B------:R-:W2:Y:S01]  /*0060*/  LDCU.64 UR6, c[0x0][0x358] ;  /* 0x00006b00ff0677ac */ /* 0x000ea20008000a00 */
[----:B------:R-:W-:Y:S04]  /*0070*/  BSSY.RECONVERGENT B0, `(.L_x_0) ;  /* 0x00000e4000007945 */ /* 0x000fe80003800200 */
[----:B------:R-:W3:Y:S01]  /*0080*/  LDC.64 R12, c[0x0][0x380] ;  /* 0x0000e000ff0c7b82 */ /* 0x000ee20000000a00 */
[----:B0-----:R-:W-:-:S04]  /*0090*/  IMAD R11, R0, UR4, R11 ;  /* 0x00000004000b7c24 */ /* 0x001fc8000f8e020b */
[C---:B-1----:R-:W-:Y:S01]  /*00a0*/  IMAD.WIDE R14, R11.reuse, 0x4, R14 ;  /* 0x000000040b0e7825 */ /* 0x042fe200078e020e */
[C---:B------:R-:W-:Y:S02]  /*00b0*/  LOP3.LUT R0, R11.reuse, 0xaad26b49, RZ, 0x3c, !PT ;  /* 0xaad26b490b007812 */ /* 0x040fe400078e3cff */
[C---:B------:R-:W-:Y:S01]  /*00c0*/  ISETP.GT.AND P0, PT, R11.reuse, -0x1, PT ;  /* 0xffffffff0b00780c */ /* 0x040fe20003f04270 */
[----:B---3--:R-:W-:Y:S01]  /*00d0*/  IMAD.WIDE R12, R11, 0x30, R12 ;  /* 0x000000300b0c7825 */ /* 0x008fe200078e020c */
[----:B--2---:R0:W-:Y:S02]  /*00e0*/  STG.E desc[UR6][R14.64], RZ ;  /* 0x000000ff0e007986 */ /* 0x0041e4000c101906 */
[----:B------:R-:W-:Y:S01]  /*00f0*/  SEL R3, R3, 0x8bf16996, P0 ;  /* 0x8bf1699603037807 */ /* 0x000fe20000000000 */
[----:B------:R-:W-:Y:S01]  /*0100*/  IMAD R0, R0, 0x4182bed5, RZ ;  /* 0x4182bed500007824 */ /* 0x000fe200078e02ff */
[----:B------:R-:W-:Y:S02]  /*0110*/  ISETP.NE.AND P0, PT, R11, RZ, PT ;  /* 0x000000ff0b00720c */ /* 0x000fe40003f05270 */
[C---:B------:R-:W-:Y:S01]  /*0120*/  LOP3.LUT R8, R3.reuse, 0x5491333, RZ, 0x3c, !PT ;  /* 0x0549133303087812 */ /* 0x040fe200078e3cff */
[C---:B------:R-:W-:Y:S01]  /*0130*/  VIADD R5, R0.reuse, 0x75bcd15 ;  /* 0x075bcd1500057836 */ /* 0x040fe20000000000 */
[C---:B------:R-:W-:Y:S01]  /*0140*/  IADD3 R4, PT, PT, R3.reuse, 0x64f0c9, R0 ;  /* 0x0064f0c903047810 */ /* 0x040fe20007ffe000 */
[C---:B------:R-:W-:Y:S01]  /*0150*/  VIADD R9, R0.reuse, 0x583f19 ;  /* 0x00583f1900097836 */ /* 0x040fe20000000000 */
[----:B------:R-:W-:Y:S01]  /*0160*/  LOP3.LUT R6, R0, 0x159a55e5, RZ, 0x3c, !PT ;  /* 0x159a55e500067812 */ /* 0x000fe200078e3cff */
[----:B------:R-:W-:-:S02]  /*0170*/  VIADD R7, R3, 0x1f123bb5 ;  /* 0x1f123bb503077836 */ /* 0x000fc40000000000 */
[----:B------:R0:W-:Y:S04]  /*0180*/  STG.E.64 desc[UR6][R12.64], R4 ;  /* 0x000000040c007986 */ /* 0x0001e8000c101b06 */
[----:B------:R0:W-:Y:S04]  /*0190*/  STG.E.64 desc[UR6][R12.64+0x8], R6 ;  /* 0x000008060c007986 */ /* 0x0001e8000c101b06 */
[----:B------:R0:W-:Y:S01]  /*01a0*/  STG.E.64 desc[UR6][R12.64+0x10], R8 ;  /* 0x000010080c007986 */ /* 0x0001e2000c101b06 */
[----:B------:R-:W-:Y:S05]  /*01b0*/  @!P0 BRA `(.L_x_1) ;  /* 0x0000000c003c8947 */ /* 0x000fea0003800000 */
[----:B------:R-:W-:Y:S01]  /*01c0*/  SHF.R.S32.HI R0, RZ, 0x1f, R11 ;  /* 0x0000001fff007819 */ /* 0x000fe2000001140b */
[----:B------:R-:W-:-:S07]  /*01d0*/  IMAD.MOV.U32 R10, RZ, RZ, RZ ;  /* 0x000000ffff0a7224 */ /* 0x000fce00078e00ff */
.L_x_7:
[----:B------:R-:W-:Y:S01]  /*01e0*/  LOP3.LUT R16, R11, 0x3, RZ, 0xc0, !PT ;  /* 0x000000030b107812 */ /* 0x000fe200078ec0ff */
[----:B------:R-:W-:Y:S03]  /*01f0*/  BSSY.RECONVERGENT B1, `(.L_x_2) ;  /* 0x00000c5000017945 */ /* 0x000fe60003800200 */
[----:B------:R-:W-:-:S04]  /*0200*/  ISETP.NE.U32.AND P0, PT, R16, RZ, PT ;  /* 0x000000ff1000720c */ /* 0x000fc80003f05070 */
[----:B------:R-:W-:-:S13]  /*0210*/  ISETP.NE.AND.EX P0, PT, RZ, RZ, PT, P0 ;  /* 0x000000ffff00720c */ /* 0x000fda0003f05300 */
[----:B-1----:R-:W-:Y:S05]  /*0220*/  @!P0 BRA `(.L_x_3) ;  /* 0x0000000c00048947 */ /* 0x002fea0003800000 */
[----:B0-----:R-:W0:Y:S01]  /*0230*/  LDC.64 R6, c[0x4][RZ] ;  /* 0x01000000ff067b82 */ /* 0x001e220000000a00 */
[----:B------:R-:W-:Y:S02]  /*0240*/  IMAD.MOV.U32 R17, RZ, RZ, RZ ;  /* 0x000000ffff117224 */ /* 0x000fe400078e00ff */
[----:B0-----:R-:W-:-:S07]  /*0250*/  IMAD.WIDE.U32 R6, R10, 0xc80, R6 ;  /* 0x00000c800a067825 */ /* 0x001fce00078e0006 */
.L_x_6:
[----:B-1----:R-:W-:Y:S01]  /*0260*/  IMAD.MOV.U32 R19, RZ, RZ, RZ ;  /* 0x000000ffff137224 */ /* 0x002fe200078e00ff */
[----:B------:R-:W-:Y:S01]  /*0270*/  CS2R R4, SRZ ;  /* 0x0000000000047805 */ /* 0x000fe2000001ff00 */
[----:B------:R-:W-:Y:S01]  /*0280*/  IMAD.MOV.U32 R21, RZ, RZ, RZ ;  /* 0x000000ffff157224 */ /* 0x000fe200078e00ff */
[----:B------:R-:W-:-:S07]  /*0290*/  CS2R R2, SRZ ;  /* 0x0000000000027805 */ /* 0x000fce000001ff00 */
.L_x_5:
[----:B------:R-:W-:-:S05]  /*02a0*/  IMAD.WIDE.U32 R8, R21, 0x4, R12 ;  /* 0x0000000415087825 */ /* 0x000fca00078e000c */
[----:B------:R0:W5:Y:S01]  /*02b0*/  LDG.E R18, desc[UR6][R8.64+0x4] ;  /* 0x0000040608127981 */ /* 0x000162000c1e1900 */
[----:B------:R-:W-:Y:S02]  /*02c0*/  IMAD.SHL.U32 R20, R21, 0x20, RZ ;  /* 0x0000002015147824 */ /* 0x000fe400078e00ff */
[----:B------:R-:W-:-:S07]  /*02d0*/  IMAD.MOV.U32 R23, RZ, RZ, RZ ;  /* 0x000000ffff177224 */ /* 0x000fce00078e00ff */
.L_x_4:
[----:B-----5:R-:W-:Y:S01]  /*02e0*/  SHF.R.U32.HI R24, RZ, R23, R18 ;  /* 0x00000017ff187219 */ /* 0x020fe20000011612 */
[----:B0-----:R-:W-:-:S03]  /*02f0*/  IMAD.IADD R8, R20, 0x1, R23 ;  /* 0x0000000114087824 */ /* 0x001fc600078e0217 */
[----:B------:R-:W-:-:S04]  /*0300*/  LOP3.LUT R9, R24, 0x1, RZ, 0xc0, !PT ;  /* 0x0000000118097812 */ /* 0x000fc800078ec0ff */
[----:B------:R-:W-:Y:S01]  /*0310*/  ISETP.NE.U32.AND P0, PT, R9, 0x1, PT ;  /* 0x000000010900780c */ /* 0x000fe20003f05070 */
[----:B------:R-:W-:-:S03]  /*0320*/  IMAD R9, R8, 0x5, RZ ;  /* 0x0000000508097824 */ /* 0x000fc600078e02ff */
[----:B------:R-:W-:Y:S01]  /*0330*/  R2P PR, R24, 0x7e ;  /* 0x0000007e18007804 */ /* 0x000fe20000000000 */
[----:B------:R-:W-:-:S08]  /*0340*/  IMAD.WIDE.U32 R8, R9, 0x4, R6 ;  /* 0x0000000409087825 */ /* 0x000fd000078e0006 */
[----:B------:R-:W2:Y:S04]  /*0350*/  @!P0 LDG.E R26, desc[UR6][R8.64+0x10] ;  /* 0x00001006081a8981 */ /* 0x000ea8000c1e1900 */
[----:B------:R-:W3:Y:S04]  /*0360*/  @P1 LDG.E R28, desc[UR6][R8.64+0x24] ;  /* 0x00002406081c1981 */ /* 0x000ee8000c1e1900 */
[----:B------:R-:W4:Y:S04]  /*0370*/  @!P0 LDG.E R22, desc[UR6][R8.64] ;  /* 0x0000000608168981 */ /* 0x000f28000c1e1900 */
[----:B------:R-:W4:Y:S04]  /*0380*/  @P2 LDG.E R25, desc[UR6][R8.64+0x38] ;  /* 0x0000380608192981 */ /* 0x000f28000c1e1900 */
[----:B------:R-:W4:Y:S01]  /*0390*/  @P1 LDG.E R27, desc[UR6][R8.64+0x20] ;  /* 0x00002006081b1981 */ /* 0x000f22000c1e1900 */
[----:B--2---:R-:W-:-:S03]  /*03a0*/  @!P0 LOP3.LUT R5, R5, R26, RZ, 0x3c, !PT ;  /* 0x0000001a05058212 */ /* 0x004fc600078e3cff */
[----:B------:R-:W2:Y:S01]  /*03b0*/  @P3 LDG.E R26, desc[UR6][R8.64+0x4c] ;  /* 0x00004c06081a3981 */ /* 0x000ea2000c1e1900 */
[----:B---3--:R-:W-:-:S03]  /*03c0*/  @P1 LOP3.LUT R5, R5, R28, RZ, 0x3c, !PT ;  /* 0x0000001c05051212 */ /* 0x008fc600078e3cff */
[----:B------:R-:W3:Y:S01]  /*03d0*/  @P4 LDG.E R28, desc[UR6][R8.64+0x60] ;  /* 0x00006006081c4981 */ /* 0x000ee2000c1e1900 */
[----:B----4-:R-:W-:-:S03]  /*03e0*/  @!P0 LOP3.LUT R19, R19, R22, RZ, 0x3c, !PT ;  /* 0x0000001613138212 */ /* 0x010fc600078e3cff */
[----:B------:R-:W4:Y:S01]  /*03f0*/  @!P0 LDG.E R22, desc[UR6][R8.64+0x8] ;  /* 0x0000080608168981 */ /* 0x000f22000c1e1900 */
[----:B------:R-:W-:-:S03]  /*0400*/  @P2 LOP3.LUT R5, R5, R25, RZ, 0x3c, !PT ;  /* 0x0000001905052212 */ /* 0x000fc600078e3cff */
[----:B------:R-:W3:Y:S01]  /*0410*/  @!P0 LDG.E R25, desc[UR6][R8.64+0x4] ;  /* 0x0000040608198981 */ /* 0x000ee2000c1e1900 */
[----:B--2---:R-:W-:-:S03]  /*0420*/  @P3 LOP3.LUT R5, R5, R26, RZ, 0x3c, !PT ;  /* 0x0000001a05053212 */ /* 0x004fc600078e3cff */
[----:B------:R-:W2:Y:S01]  /*0430*/  @P5 LDG.E R26, desc[UR6][R8.64+0x74] ;  /* 0x00007406081a5981 */ /* 0x000ea2000c1e1900 */
[----:B----4-:R-:W-:-:S03]  /*0440*/  @!P0 LOP3.LUT R3, R3, R22, RZ, 0x3c, !PT ;  /* 0x0000001603038212 */ /* 0x010fc600078e3cff */
[----:B------:R-:W4:Y:S01]  /*0450*/  @P1 LDG.E R22, desc[UR6][R8.64+0x14] ;  /* 0x0000140608161981 */ /* 0x000f22000c1e1900 */
[----:B---3--:R-:W-:-:S03]  /*0460*/  @!P0 LOP3.LUT R2, R2, R25, RZ, 0x3c, !PT ;  /* 0x0000001902028212 */ /* 0x008fc600078e3cff */
[----:B------:R-:W3:Y:S01]  /*0470*/  @!P0 LDG.E R25, desc[UR6][R8.64+0xc] ;  /* 0x00000c0608198981 */ /* 0x000ee2000c1e1900 */
[----:B------:R-:W-:-:S03]  /*0480*/  @P4 LOP3.LUT R5, R5, R28, RZ, 0x3c, !PT ;  /* 0x0000001c05054212 */ /* 0x000fc600078e3cff */
[----:B------:R-:W3:Y:S01]  /*0490*/  @P6 LDG.E R28, desc[UR6][R8.64+0x88] ;  /* 0x00008806081c6981 */ /* 0x000ee2000c1e1900 */
[----:B--2---:R-:W-:-:S03]  /*04a0*/  @P5 LOP3.LUT R5, R5, R26, RZ, 0x3c, !PT ;  /* 0x0000001a05055212 */ /* 0x004fc600078e3cff */
[----:B------:R-:W2:Y:S01]  /*04b0*/  @P2 LDG.E R26, desc[UR6][R8.64+0x28] ;  /* 0x00002806081a2981 */ /* 0x000ea2000c1e1900 */
[----:B----4-:R-:W-:-:S03]  /*04c0*/  @P1 LOP3.LUT R19, R19, R22, RZ, 0x3c, !PT ;  /* 0x0000001613131212 */ /* 0x010fc600078e3cff */
[----:B------:R-:W4:Y:S01]  /*04d0*/  @P1 LDG.E R22, desc[UR6][R8.64+0x1c] ;  /* 0x00001c0608161981 */ /* 0x000f22000c1e1900 */
[----:B---3--:R-:W-:-:S03]  /*04e0*/  @!P0 LOP3.LUT R4, R4, R25, RZ, 0x3c, !PT ;  /* 0x0000001904048212 */ /* 0x008fc600078e3cff */
[----:B------:R-:W3:Y:S01]  /*04f0*/  @P1 LDG.E R25, desc[UR6][R8.64+0x18] ;  /* 0x0000180608191981 */ /* 0x000ee2000c1e1900 */
[----:B------:R-:W-:-:S03]  /*0500*/  @P1 LOP3.LUT R4, R4, R27, RZ, 0x3c, !PT ;  /* 0x0000001b04041212 */ /* 0x000fc600078e3cff */
[----:B------:R-:W3:Y:S01]  /*0510*/  @P2 LDG.E R27, desc[UR6][R8.64+0x34] ;  /* 0x00003406081b2981 */ /* 0x000ee2000c1e1900 */
[----:B--2---:R-:W-:-:S03]  /*0520*/  @P2 LOP3.LUT R19, R19, R26, RZ, 0x3c, !PT ;  /* 0x0000001a13132212 */ /* 0x004fc600078e3cff */
[----:B------:R-:W2:Y:S01]  /*0530*/  @P3 LDG.E R26, desc[UR6][R8.64+0x3c] ;  /* 0x00003c06081a3981 */ /* 0x000ea2000c1e1900 */
[----:B----4-:R-:W-:-:S03]  /*0540*/  @P1 LOP3.LUT R3, R3, R22, RZ, 0x3c, !PT ;  /* 0x0000001603031212 */ /* 0x010fc600078e3cff */
[----:B------:R-:W4:Y:S01]  /*0550*/  @P2 LDG.E R22, desc[UR6][R8.64+0x30] ;  /* 0x0000300608162981 */ /* 0x000f22000c1e1900 */
[----:B---3--:R-:W-:-:S03]  /*0560*/  @P1 LOP3.LUT R2, R2, R25, RZ, 0x3c, !PT ;  /* 0x0000001902021212 */ /* 0x008fc600078e3cff */
        /* <DEDUP_REMOVED lines=25> */
[----:B------:R-:W-:Y:S02]  /*0700*/  LOP3.LUT P0, RZ, R24, 0x80, RZ, 0xc0, !PT ;  /* 0x0000008018ff7812 */ /* 0x000fe4000780c0ff */
[----:B------:R-:W-:Y:S02]  /*0710*/  @P5 LOP3.LUT R4, R4, R27, RZ, 0x3c, !PT ;  /* 0x0000001b04045212 */ /* 0x000fe400078e3cff */
[----:B------:R-:W3:Y:S01]  /*0720*/  @P6 LDG.E R27, desc[UR6][R8.64+0x84] ;  /* 0x00008406081b6981 */ /* 0x000ee2000c1e1900 */
[----:B--2---:R-:W-:-:S08]  /*0730*/  @P6 LOP3.LUT R19, R19, R26, RZ, 0x3c, !PT ;  /* 0x0000001a13136212 */ /* 0x004fd000078e3cff */
        /* <DEDUP_REMOVED lines=13> */
[----:B------:R-:W-:Y:S02]  /*0810*/  @P6 LOP3.LUT R5, R5, R28, RZ, 0x3c, !PT ;  /* 0x0000001c05056212 */ /* 0x000fe400078e3cff */
[----:B------:R-:W-:Y:S02]  /*0820*/  @P0 LOP3.LUT R4, R4, R27, RZ, 0x3c, !PT ;  /* 0x0000001b04040212 */ /* 0x000fe400078e3cff */
[----:B--2---:R-:W-:Y:S02]  /*0830*/  @P0 LOP3.LUT R5, R5, R26, RZ, 0x3c, !PT ;  /* 0x0000001a05050212 */ /* 0x004fe400078e3cff */
[----:B----4-:R-:W-:Y:S02]  /*0840*/  @P0 LOP3.LUT R3, R3, R22, RZ, 0x3c, !PT ;  /* 0x0000001603030212 */ /* 0x010fe400078e3cff */
[----:B---3--:R-:W-:Y:S02]  /*0850*/  @P0 LOP3.LUT R2, R2, R25, RZ, 0x3c, !PT ;  /* 0x0000001902020212 */ /* 0x008fe400078e3cff */
[----:B------:R-:W-:-:S13]  /*0860*/  R2P PR, R24.B1, 0x7f ;  /* 0x0000007f18007804 */ /* 0x000fda0000001000 */
[----:B------:R-:W2:Y:S04]  /*0870*/  @P0 LDG.E R25, desc[UR6][R8.64+0xa4] ;  /* 0x0000a40608190981 */ /* 0x000ea8000c1e1900 */
[----:B------:R-:W3:Y:S04]  /*0880*/  @P0 LDG.E R22, desc[UR6][R8.64+0xa0] ;  /* 0x0000a00608160981 */ /* 0x000ee8000c1e1900 */
[----:B------:R-:W4:Y:S04]  /*0890*/  @P0 LDG.E R26, desc[UR6][R8.64+0xa8] ;  /* 0x0000a806081a0981 */ /* 0x000f28000c1e1900 */
[----:B------:R-:W4:Y:S01]  /*08a0*/  @P1 LDG.E R27, desc[UR6][R8.64+0xb8] ;  /* 0x0000b806081b1981 */ /* 0x000f22000c1e1900 */
[----:B--2---:R-:W-:-:S03]  /*08b0*/  @P0 LOP3.LUT R2, R2, R25, RZ, 0x3c, !PT ;  /* 0x0000001902020212 */ /* 0x004fc600078e3cff */
[----:B------:R-:W2:Y:S01]  /*08c0*/  @P0 LDG.E R25, desc[UR6][R8.64+0xac] ;  /* 0x0000ac0608190981 */ /* 0x000ea2000c1e1900 */
[----:B---3--:R-:W-:-:S03]  /*08d0*/  @P0 LOP3.LUT R19, R19, R22, RZ, 0x3c, !PT ;  /* 0x0000001613130212 */ /* 0x008fc600078e3cff */
[----:B------:R-:W3:Y:S01]  /*08e0*/  @P0 LDG.E R22, desc[UR6][R8.64+0xb0] ;  /* 0x0000b00608160981 */ /* 0x000ee2000c1e1900 */
[----:B----4-:R-:W-:-:S03]  /*08f0*/  @P0 LOP3.LUT R3, R3, R26, RZ, 0x3c, !PT ;  /* 0x0000001a03030212 */ /* 0x010fc600078e3cff */
[----:B------:R-:W4:Y:S01]  /*0900*/  @P1 LDG.E R26, desc[UR6][R8.64+0xb4] ;  /* 0x0000b406081a1981 */ /* 0x000f22000c1e1900 */
[----:B--2---:R-:W-:-:S03]  /*0910*/  @P0 LOP3.LUT R4, R4, R25, RZ, 0x3c, !PT ;  /* 0x0000001904040212 */ /* 0x004fc600078e3cff */
[----:B------:R-:W2:Y:S01]  /*0920*/  @P1 LDG.E R25, desc[UR6][R8.64+0xc0] ;  /* 0x0000c00608191981 */ /* 0x000ea2000c1e1900 */
[----:B---3--:R-:W-:Y:S02]  /*0930*/  @P0 LOP3.LUT R5, R5, R22, RZ, 0x3c, !PT ;  /* 0x0000001605050212 */ /* 0x008fe400078e3cff */
[----:B------:R-:W-:Y:S01]  /*0940*/  LOP3.LUT P0, RZ, R24, 0x8000, RZ, 0xc0, !PT ;  /* 0x0000800018ff7812 */ /* 0x000fe2000780c0ff */
[----:B------:R-:W3:Y:S04]  /*0950*/  @P1 LDG.E R22, desc[UR6][R8.64+0xbc] ;  /* 0x0000bc0608161981 */ /* 0x000ee8000c1e1900 */
[----:B------:R-:W3:Y:S01]  /*0960*/  @P1 LDG.E R24, desc[UR6][R8.64+0xc4] ;  /* 0x0000c40608181981 */ /* 0x000ee2000c1e1900 */
[----:B----4-:R-:W-:-:S03]  /*0970*/  @P1 LOP3.LUT R19, R19, R26, RZ, 0x3c, !PT ;  /* 0x0000001a13131212 */ /* 0x010fc600078e3cff */
[----:B------:R-:W4:Y:S01]  /*0980*/  @P2 LDG.E R26, desc[UR6][R8.64+0xc8] ;  /* 0x0000c806081a2981 */ /* 0x000f22000c1e1900 */
[----:B------:R-:W-:-:S03]  /*0990*/  @P1 LOP3.LUT R2, R2, R27, RZ, 0x3c, !PT ;  /* 0x0000001b02021212 */ /* 0x000fc600078e3cff */
[----:B------:R-:W4:Y:S04]  /*09a0*/  @P2 LDG.E R27, desc[UR6][R8.64+0xd4] ;  /* 0x0000d406081b2981 */ /* 0x000f28000c1e1900 */
[----:B------:R-:W4:Y:S01]  /*09b0*/  @P0 LDG.E R29, desc[UR6][R8.64+0x138] ;  /* 0x00013806081d0981 */ /* 0x000f22000c1e1900 */
[----:B--2---:R-:W-:-:S03]  /*09c0*/  @P1 LOP3.LUT R4, R4, R25, RZ, 0x3c, !PT ;  /* 0x0000001904041212 */ /* 0x004fc600078e3cff */
[----:B------:R-:W2:Y:S01]  /*09d0*/  @P2 LDG.E R25, desc[UR6][R8.64+0xcc] ;  /* 0x0000cc0608192981 */ /* 0x000ea2000c1e1900 */
[----:B---3--:R-:W-:-:S03]  /*09e0*/  @P1 LOP3.LUT R3, R3, R22, RZ, 0x3c, !PT ;  /* 0x0000001603031212 */ /* 0x008fc600078e3cff */
[----:B------:R-:W3:Y:S01]  /*09f0*/  @P2 LDG.E R22, desc[UR6][R8.64+0xd0] ;  /* 0x0000d00608162981 */ /* 0x000ee2000c1e1900 */
[----:B------:R-:W-:-:S03]  /*0a00*/  @P1 LOP3.LUT R5, R5, R24, RZ, 0x3c, !PT ;  /* 0x0000001805051212 */ /* 0x000fc600078e3cff */
[----:B------:R-:W3:Y:S01]  /*0a10*/  @P3 LDG.E R24, desc[UR6][R8.64+0xdc] ;  /* 0x0000dc0608183981 */ /* 0x000ee2000c1e1900 */
[----:B----4-:R-:W-:-:S03]  /*0a20*/  @P2 LOP3.LUT R19, R19, R26, RZ, 0x3c, !PT ;  /* 0x0000001a13132212 */ /* 0x010fc600078e3cff */
[----:B------:R-:W4:Y:S01]  /*0a30*/  @P4 LDG.E R26, desc[UR6][R8.64+0xf0] ;  /* 0x0000f006081a4981 */ /* 0x000f22000c1e1900 */
[----:B--2---:R-:W-:-:S03]  /*0a40*/  @P2 LOP3.LUT R2, R2, R25, RZ, 0x3c, !PT ;  /* 0x0000001902022212 */ /* 0x004fc600078e3cff */
[----:B------:R-:W2:Y:S01]  /*0a50*/  @P3 LDG.E R25, desc[UR6][R8.64+0xe0] ;  /* 0x0000e00608193981 */ /* 0x000ea2000c1e1900 */
[----:B---3--:R-:W-:-:S03]  /*0a60*/  @P2 LOP3.LUT R3, R3, R22, RZ, 0x3c, !PT ;  /* 0x0000001603032212 */ /* 0x008fc600078e3cff */
[----:B------:R-:W3:Y:S01]  /*0a70*/  @P2 LDG.E R22, desc[UR6][R8.64+0xd8] ;  /* 0x0000d80608162981 */ /* 0x000ee2000c1e1900 */
[----:B------:R-:W-:-:S03]  /*0a80*/  @P3 LOP3.LUT R19, R19, R24, RZ, 0x3c, !PT ;  /* 0x0000001813133212 */ /* 0x000fc600078e3cff */
[----:B------:R-:W4:Y:S01]  /*0a90*/  @P3 LDG.E R24, desc[UR6][R8.64+0xe4] ;  /* 0x0000e40608183981 */ /* 0x000f22000c1e1900 */
[----:B--2---:R-:W-:-:S03]  /*0aa0*/  @P3 LOP3.LUT R2, R2, R25, RZ, 0x3c, !PT ;  /* 0x0000001902023212 */ /* 0x004fc600078e3cff */
[----:B------:R-:W2:Y:S01]  /*0ab0*/  @P3 LDG.E R25, desc[UR6][R8.64+0xe8] ;  /* 0x0000e80608193981 */ /* 0x000ea2000c1e1900 */
[----:B---3--:R-:W-:-:S03]  /*0ac0*/  @P2 LOP3.LUT R5, R5, R22, RZ, 0x3c, !PT ;  /* 0x0000001605052212 */ /* 0x008fc600078e3cff */
[----:B------:R-:W3:Y:S01]  /*0ad0*/  @P3 LDG.E R22, desc[UR6][R8.64+0xec] ;  /* 0x0000ec0608163981 */ /* 0x000ee2000c1e1900 */
[----:B----4-:R-:W-:-:S03]  /*0ae0*/  @P3 LOP3.LUT R3, R3, R24, RZ, 0x3c, !PT ;  /* 0x0000001803033212 */ /* 0x010fc600078e3cff */
[----:B------:R-:W4:Y:S01]  /*0af0*/  @P5 LDG.E R24, desc[UR6][R8.64+0x104] ;  /* 0x0001040608185981 */ /* 0x000f22000c1e1900 */
[----:B------:R-:W-:Y:S02]  /*0b00*/  @P2 LOP3.LUT R4, R4, R27, RZ, 0x3c, !PT ;  /* 0x0000001b04042212 */ /* 0x000fe400078e3cff */
[----:B------:R-:W-:Y:S01]  /*0b10*/  @P4 LOP3.LUT R19, R19, R26, RZ, 0x3c, !PT ;  /* 0x0000001a13134212 */ /* 0x000fe200078e3cff */
        /* <DEDUP_REMOVED lines=10> */
[----:B---3--:R-:W-:-:S03]  /*0bc0*/  @P4 LOP3.LUT R3, R3, R22, RZ, 0x3c, !PT ;  /* 0x0000001603034212 */ /* 0x008fc600078e3cff */
[----:B------:R-:W3:Y:S01]  /*0bd0*/  @P5 LDG.E R22, desc[UR6][R8.64+0x10c] ;  /* 0x00010c0608165981 */ /* 0x000ee2000c1e1900 */
[----:B----4-:R-:W-:-:S03]  /*0be0*/  @P4 LOP3.LUT R5, R5, R24, RZ, 0x3c, !PT ;  /* 0x0000001805054212 */ /* 0x010fc600078e3cff */
[----:B------:R-:W4:Y:S01]  /*0bf0*/  @P5 LDG.E R24, desc[UR6][R8.64+0x114] ;  /* 0x0001140608185981 */ /* 0x000f22000c1e1900 */
        /* <DEDUP_REMOVED lines=18> */
[----:B------:R-:W-:-:S05]  /*0d20*/  VIADD R23, R23, 0x10 ;  /* 0x0000001017177836 */ /* 0x000fca0000000000 */
[----:B------:R-:W-:Y:S02]  /*0d30*/  ISETP.NE.AND P1, PT, R23, 0x20, PT ;  /* 0x000000201700780c */ /* 0x000fe40003f25270 */
[----:B------:R-:W-:Y:S02]  /*0d40*/  @P0 LOP3.LUT R19, R19, R26, RZ, 0x3c, !PT ;  /* 0x0000001a13130212 */ /* 0x000fe400078e3cff */
[----:B------:R-:W-:Y:S02]  /*0d50*/  @P0 LOP3.LUT R2, R2, R27, RZ, 0x3c, !PT ;  /* 0x0000001b02020212 */ /* 0x000fe400078e3cff */
[----:B--2---:R-:W-:-:S04]  /*0d60*/  @P6 LOP3.LUT R4, R4, R25, RZ, 0x3c, !PT ;  /* 0x0000001904046212 */ /* 0x004fc800078e3cff */
[----:B------:R-:W-:Y:S02]  /*0d70*/  @P0 LOP3.LUT R4, R4, R29, RZ, 0x3c, !PT ;  /* 0x0000001d04040212 */ /* 0x000fe400078e3cff */
[----:B---3--:R-:W-:Y:S02]  /*0d80*/  @P0 LOP3.LUT R3, R3, R22, RZ, 0x3c, !PT ;  /* 0x0000001603030212 */ /* 0x008fe400078e3cff */
[----:B----4-:R-:W-:Y:S01]  /*0d90*/  @P0 LOP3.LUT R5, R5, R24, RZ, 0x3c, !PT ;  /* 0x0000001805050212 */ /* 0x010fe200078e3cff */
[----:B------:R-:W-:Y:S06]  /*0da0*/  @P1 BRA `(.L_x_4) ;  /* 0xfffffff4004c1947 */ /* 0x000fec000383ffff */
[----:B------:R-:W-:-:S05]  /*0db0*/  VIADD R21, R21, 0x1 ;  /* 0x0000000115157836 */ /* 0x000fca0000000000 */
[----:B------:R-:W-:-:S13]  /*0dc0*/  ISETP.NE.AND P0, PT, R21, 0x5, PT ;  /* 0x000000051500780c */ /* 0x000fda0003f05270 */
[----:B------:R-:W-:Y:S05]  /*0dd0*/  @P0 BRA `(.L_x_5) ;  /* 0xfffffff400300947 */ /* 0x000fea000383ffff */
[----:B------:R1:W-:Y:S01]  /*0de0*/  STG.E.64 desc[UR6][R12.64+0x8], R2 ;  /* 0x000008020c007986 */ /* 0x0003e2000c101b06 */
[----:B------:R-:W-:-:S03]  /*0df0*/  VIADD R17, R17, 0x1 ;  /* 0x0000000111117836 */ /* 0x000fc60000000000 */
[----:B------:R1:W-:Y:S02]  /*0e00*/  STG.E.64 desc[UR6][R12.64+0x10], R4 ;  /* 0x000010040c007986 */ /* 0x0003e4000c101b06 */
[----:B------:R-:W-:Y:S02]  /*0e10*/  ISETP.GE.U32.AND P0, PT, R17, R16, PT ;  /* 0x000000101100720c */ /* 0x000fe40003f06070 */
[----:B------:R1:W-:Y:S11]  /*0e20*/  STG.E desc[UR6][R12.64+0x4], R19 ;  /* 0x000004130c007986 */ /* 0x0003f6000c101906 */
[----:B------:R-:W-:Y:S05]  /*0e30*/  @!P0 BRA `(.L_x_6) ;  /* 0xfffffff400088947 */ /* 0x000fea000383ffff */
.L_x_3:
[----:B------:R-:W-:Y:S05]  /*0e40*/  BSYNC.RECONVERGENT B1 ;  /* 0x0000000000017941 */ /* 0x000fea0003800200 */
.L_x_2:
[C---:B------:R-:W-:Y:S01]  /*0e50*/  ISETP.GT.U32.AND P0, PT, R11.reuse, 0x3, PT ;  /* 0x000000030b00780c */ /* 0x040fe20003f04070 */
[----:B------:R-:W-:Y:S01]  /*0e60*/  VIADD R10, R10, 0x1 ;  /* 0x000000010a0a7836 */ /* 0x000fe20000000000 */
[--C-:B------:R-:W-:Y:S02]  /*0e70*/  SHF.R.U64 R11, R11, 0x2, R0.reuse ;  /* 0x000000020b0b7819 */ /* 0x100fe40000001200 */
[----:B------:R-:W-:Y:S02]  /*0e80*/  ISETP.GT.U32.AND.EX P0, PT, R0, RZ, PT, P0 ;  /* 0x000000ff0000720c */ /* 0x000fe40003f04100 */
[----:B------:R-:W-:-:S11]  /*0e90*/  SHF.R.U32.HI R0, RZ, 0x2, R0 ;  /* 0x00000002ff007819 */ /* 0x000fd60000011600 */
[----:B------:R-:W-:Y:S05]  /*0ea0*/  @P0 BRA `(.L_x_7) ;  /* 0xfffffff000cc0947 */ /* 0x000fea000383ffff */
.L_x_1:
[----:B------:R-:W-:Y:S05]  /*0eb0*/  BSYNC.RECONVERGENT B0 ;  /* 0x0000000000007941 */ /* 0x000fea0003800200 */
.L_x_0:
[----:B------:R-:W2:Y:S01]  /*0ec0*/  LDCU UR4, c[0x0][0x388] ;  /* 0x00007100ff0477ac */ /* 0x000ea20008000800 */
[----:B------:R3:W-:Y:S04]  /*0ed0*/  STG.E.64 desc[UR6][R12.64+0x18], RZ ;  /* 0x000018ff0c007986 */ /* 0x0007e8000c101b06 */
[----:B------:R3:W-:Y:S04]  /*0ee0*/  STG.E desc[UR6][R12.64+0x20], RZ ;  /* 0x000020ff0c007986 */ /* 0x0007e8000c101906 */
[----:B------:R3:W-:Y:S01]  /*0ef0*/  STG.E.64 desc[UR6][R12.64+0x28], RZ ;  /* 0x000028ff0c007986 */ /* 0x0007e2000c101b06 */
[----:B--2---:R-:W-:-:S09]  /*0f00*/  UISETP.GE.AND UP0, UPT, UR4, 0x1, UPT ;  /* 0x000000010400788c */ /* 0x004fd2000bf06270 */
[----:B---3--:R-:W-:Y:S05]  /*0f10*/  BRA.U !UP0, `(.L_x_8) ;  /* 0x0000000d082c7547 */ /* 0x008fea000b800000 */
[----:B------:R-:W-:-:S09]  /*0f20*/  UISETP.NE.AND UP0, UPT, UR4, 0x1, UPT ;  /* 0x000000010400788c */ /* 0x000fd2000bf05270 */
[----:B------:R-:W-:Y:S05]  /*0f30*/  BRA.U !UP0, `(.L_x_9) ;  /* 0x0000000908187547 */ /* 0x000fea000b800000 */
[----:B------:R-:W-:-:S04]  /*0f40*/  ULOP3.LUT UR4, UR4, 0x7ffffffe, URZ, 0xc0, !UPT ;  /* 0x7ffffffe04047892 */ /* 0x000fc8000f8ec0ff */
[----:B------:R-:W-:-:S12]  /*0f50*/  UIADD3 UR4, UPT, UPT, -UR4, URZ, URZ ;  /* 0x000000ff04047290 */ /* 0x000fd8000fffe1ff */
.L_x_18:
[----:B01----:R-:W2:Y:S04]  /*0f60*/  LDG.E.64 R2, desc[UR6][R12.64] ;  /* 0x000000060c027981 */ /* 0x003ea8000c1e1b00 */
[----:B------:R-:W3:Y:S04]  /*0f70*/  LDG.E.64 R10, desc[UR6][R12.64+0x10] ;  /* 0x000010060c0a7981 */ /* 0x000ee8000c1e1b00 */
[----:B------:R-:W4:Y:S01]  /*0f80*/  LDG.E.64 R16, desc[UR6][R12.64+0x8] ;  /* 0x000008060c107981 */ /* 0x000f22000c1e1b00 */
[----:B0-----:R-:W-:Y:S01]  /*0f90*/  IMAD.MOV.U32 R6, RZ, RZ, 0x0 ;  /* 0x00000000ff067424 */ /* 0x001fe200078e00ff */
[----:B------:R-:W-:Y:S01]  /*0fa0*/  UIADD3 UR4, UPT, UPT, UR4, 0x2, URZ ;  /* 0x0000000204047890 */ /* 0x000fe2000fffe0ff */
[----:B------:R-:W-:Y:S01]  /*0fb0*/  IMAD.MOV.U32 R7, RZ, RZ, 0x3fd80000 ;  /* 0x3fd80000ff077424 */ /* 0x000fe200078e00ff */
[----:B------:R-:W-:Y:S02]  /*0fc0*/  BSSY.RECONVERGENT B0, `(.L_x_10) ;  /* 0x0000033000007945 */ /* 0x000fe40003800200 */
[----:B------:R-:W-:Y:S01]  /*0fd0*/  UISETP.NE.AND UP0, UPT, UR4, URZ, UPT ;  /* 0x000000ff0400728c */ /* 0x000fe2000bf05270 */
[----:B--2---:R-:W-:-:S04]  /*0fe0*/  SHF.R.U32.HI R0, RZ, 0x2, R3 ;  /* 0x00000002ff007819 */ /* 0x004fc80000011603 */
[----:B------:R-:W-:Y:S01]  /*0ff0*/  LOP3.LUT R0, R0, R3, RZ, 0x3c, !PT ;  /* 0x0000000300007212 */ /* 0x000fe200078e3cff */
[----:B---3--:R-:W-:Y:S01]  /*1000*/  IMAD.SHL.U32 R3, R11, 0x10, RZ ;  /* 0x000000100b037824 */ /* 0x008fe200078e00ff */
[----:B------:R0:W-:Y:S01]  /*1010*/  STG.E.64 desc[UR6][R12.64+0x8], R10 ;  /* 0x0000080a0c007986 */ /* 0x0001e2000c101b06 */
[----:B----4-:R-:W-:Y:S02]  /*1020*/  SHF.R.U32.HI R5, RZ, 0x2, R16 ;  /* 0x00000002ff057819 */ /* 0x010fe40000011610 */
[----:B------:R-:W-:Y:S02]  /*1030*/  IMAD.SHL.U32 R4, R0, 0x2, RZ ;  /* 0x0000000200047824 */ /* 0x000fe400078e00ff */
[----:B------:R-:W-:Y:S01]  /*1040*/  LOP3.LUT R5, R5, R16, RZ, 0x3c, !PT ;  /* 0x0000001005057212 */ /* 0x000fe200078e3cff */
[----:B------:R-:W-:Y:S02]  /*1050*/  VIADD R16, R2, 0xb0f8a ;  /* 0x000b0f8a02107836 */ /* 0x000fe40000000000 */
[----:B------:R-:W-:-:S02]  /*1060*/  LOP3.LUT R4, R0, R4, R3, 0x96, !PT ;  /* 0x0000000400047212 */ /* 0x000fc400078e9603 */
[----:B------:R-:W-:Y:S02]  /*1070*/  IMAD.SHL.U32 R3, R5, 0x2, RZ ;  /* 0x0000000205037824 */ /* 0x000fe400078e00ff */
[----:B------:R-:W-:Y:S01]  /*1080*/  LOP3.LUT R8, R4, R11, RZ, 0x3c, !PT ;  /* 0x0000000b04087212 */ /* 0x000fe200078e3cff */
[----:B------:R0:W-:Y:S03]  /*1090*/  STG.E.64 desc[UR6][R12.64], R16 ;  /* 0x000000100c007986 */ /* 0x0001e6000c101b06 */
[----:B------:R-:W-:Y:S01]  /*10a0*/  IADD3 R2, PT, PT, R2, 0x587c5, R8 ;  /* 0x000587c502027810 */ /* 0x000fe20007ffe008 */
[----:B------:R-:W-:-:S05]  /*10b0*/  IMAD.SHL.U32 R0, R8, 0x10, RZ ;  /* 0x0000001008007824 */ /* 0x000fca00078e00ff */
[----:B------:R-:W-:Y:S01]  /*10c0*/  LOP3.LUT R3, R5, R3, R0, 0x96, !PT ;  /* 0x0000000305037212 */ /* 0x000fe200078e9600 */
[----:B------:R-:W-:-:S03]  /*10d0*/  IMAD.MOV.U32 R5, RZ, RZ, 0x2f800000 ;  /* 0x2f800000ff057424 */ /* 0x000fc600078e00ff */
[----:B------:R-:W-:-:S05]  /*10e0*/  LOP3.LUT R9, R3, R8, RZ, 0x3c, !PT ;  /* 0x0000000803097212 */ /* 0x000fca00078e3cff */
[----:B------:R-:W-:Y:S01]  /*10f0*/  IMAD.IADD R0, R9, 0x1, R16 ;  /* 0x0000000109007824 */ /* 0x000fe200078e0210 */
[----:B------:R0:W-:Y:S04]  /*1100*/  STG.E.64 desc[UR6][R12.64+0x10], R8 ;  /* 0x000010080c007986 */ /* 0x0001e8000c101b06 */
[----:B------:R-:W-:-:S05]  /*1110*/  I2FP.F32.U32 R0, R0 ;  /* 0x0000000000007245 */ /* 0x000fca0000201000 */
[----:B------:R-:W-:Y:S01]  /*1120*/  FFMA R18, R0, R5, 1.1641532182693481445e-10 ;  /* 0x2f00000000127423 */ /* 0x000fe20000000005 */
[----:B------:R-:W-:-:S03]  /*1130*/  I2FP.F32.U32 R0, R2 ;  /* 0x0000000200007245 */ /* 0x000fc60000201000 */
[----:B------:R-:W1:Y:S02]  /*1140*/  F2F.F64.F32 R2, R18 ;  /* 0x0000001200027310 */ /* 0x000e640000201800 */
[----:B------:R-:W-:-:S06]  /*1150*/  FFMA R0, R0, R5, 1.1641532182693481445e-10 ;  /* 0x2f00000000007423 */ /* 0x000fcc0000000005 */
[----:B------:R-:W2:Y:S01]  /*1160*/  F2F.F64.F32 R22, R0 ;  /* 0x0000000000167310 */ /* 0x000ea20000201800 */
[----:B-1----:R-:W-:-:S08]  /*1170*/  DMUL R2, R2, R2 ;  /* 0x0000000202027228 */ /* 0x002fd00000000000 */
[----:B--2---:R-:W-:-:S06]  /*1180*/  DFMA R22, R22, R22, R2 ;  /* 0x000000161616722b */ /* 0x004fcc0000000002 */
[----:B------:R-:W1:Y:S04]  /*1190*/  MUFU.RSQ64H R5, R23 ;  /* 0x0000001700057308 */ /* 0x000e680000001c00 */
[----:B------:R-:W-:-:S05]  /*11a0*/  VIADD R4, R23, 0xfcb00000 ;  /* 0xfcb0000017047836 */ /* 0x000fca0000000000 */
[----:B------:R-:W-:Y:S01]  /*11b0*/  ISETP.GE.U32.AND P0, PT, R4, 0x7ca00000, PT ;  /* 0x7ca000000400780c */ /* 0x000fe20003f06070 */
[----:B-1----:R-:W-:-:S08]  /*11c0*/  DMUL R2, R4, R4 ;  /* 0x0000000404027228 */ /* 0x002fd00000000000 */
[----:B------:R-:W-:-:S08]  /*11d0*/  DFMA R2, R22, -R2, 1 ;  /* 0x3ff000001602742b */ /* 0x000fd00000000802 */
[----:B------:R-:W-:Y:S02]  /*11e0*/  DFMA R6, R2, R6, 0.5 ;  /* 0x3fe000000206742b */ /* 0x000fe40000000006 */
[----:B------:R-:W-:-:S08]  /*11f0*/  DMUL R2, R4, R2 ;  /* 0x0000000204027228 */ /* 0x000fd00000000000 */
[----:B------:R-:W-:-:S08]  /*1200*/  DFMA R18, R6, R2, R4 ;  /* 0x000000020612722b */ /* 0x000fd00000000004 */
[----:B------:R-:W-:Y:S02]  /*1210*/  DMUL R6, R22, R18 ;  /* 0x0000001216067228 */ /* 0x000fe40000000000 */
[----:B------:R-:W-:Y:S02]  /*1220*/  VIADD R3, R19, 0xfff00000 ;  /* 0xfff0000013037836 */ /* 0x000fe40000000000 */
[----:B------:R-:W-:-:S04]  /*1230*/  IMAD.MOV.U32 R2, RZ, RZ, R18 ;  /* 0x000000ffff027224 */ /* 0x000fc800078e0012 */
[----:B------:R-:W-:-:S08]  /*1240*/  DFMA R20, R6, -R6, R22 ;  /* 0x800000060614722b */ /* 0x000fd00000000016 */
[----:B------:R-:W-:Y:S01]  /*1250*/  DFMA R24, R20, R2, R6 ;  /* 0x000000021418722b */ /* 0x000fe20000000006 */
[----:B0-----:R-:W-:Y:S10]  /*1260*/  @!P0 BRA `(.L_x_11) ;  /* 0x0000000000208947 */ /* 0x001ff40003800000 */
[----:B------:R-:W-:Y:S02]  /*1270*/  IMAD.MOV.U32 R0, RZ, RZ, R20 ;  /* 0x000000ffff007224 */ /* 0x000fe400078e0014 */
[----:B------:R-:W-:Y:S02]  /*1280*/  IMAD.MOV.U32 R5, RZ, RZ, R23 ;  /* 0x000000ffff057224 */ /* 0x000fe400078e0017 */
[----:B------:R-:W-:Y:S01]  /*1290*/  IMAD.MOV.U32 R20, RZ, RZ, R4 ;  /* 0x000000ffff147224 */ /* 0x000fe200078e0004 */
[----:B------:R-:W-:Y:S01]  /*12a0*/  MOV R4, 0x12f0 ;  /* 0x000012f000047802 */ /* 0x000fe20000000f00 */
[----:B------:R-:W-:Y:S02]  /*12b0*/  IMAD.MOV.U32 R2, RZ, RZ, R22 ;  /* 0x000000ffff027224 */ /* 0x000fe400078e0016 */
[----:B------:R-:W-:Y:S02]  /*12c0*/  IMAD.MOV.U32 R19, RZ, RZ, R21 ;  /* 0x000000ffff137224 */ /* 0x000fe400078e0015 */
[----:B------:R-:W-:-:S07]  /*12d0*/  IMAD.MOV.U32 R23, RZ, RZ, R3 ;  /* 0x000000ffff177224 */ /* 0x000fce00078e0003 */
[----:B------:R-:W-:Y:S05]  /*12e0*/  CALL.REL.NOINC `($__internal_0_$__cuda_sm20_dsqrt_rn_f64_mediumpath_v1) ;  /* 0x0000000800407944 */ /* 0x000fea0003c00000 */
.L_x_11:
[----:B------:R-:W-:Y:S05]  /*12f0*/  BSYNC.RECONVERGENT B0 ;  /* 0x0000000000007941 */ /* 0x000fea0003800200 */
.L_x_10:
[----:B------:R-:W-:Y:S01]  /*1300*/  DSETP.GTU.AND P0, PT, R24, 1, PT ;  /* 0x3ff000001800742a */ /* 0x000fe20003f0c000 */
[----:B------:R-:W-:-:S13]  /*1310*/  BSSY.RECONVERGENT B0, `(.L_x_12) ;  /* 0x0000008000007945 */ /* 0x000fda0003800200 */
[----:B------:R-:W-:Y:S05]  /*1320*/  @P0 BRA `(.L_x_13) ;  /* 0x0000000000180947 */ /* 0x000fea0003800000 */
[----:B------:R-:W2:Y:S02]  /*1330*/  LDG.E R0, desc[UR6][R14.64] ;  /* 0x000000060e007981 */ /* 0x000ea4000c1e1900 */
[----:B--2---:R-:W-:-:S05]  /*1340*/  VIADD R3, R0, 0x1 ;  /* 0x0000000100037836 */ /* 0x004fca0000000000 */
[----:B------:R0:W-:Y:S04]  /*1350*/  STG.E desc[UR6][R14.64], R3 ;  /* 0x000000030e007986 */ /* 0x0001e8000c101906 */
[----:B------:R0:W5:Y:S04]  /*1360*/  LDG.E.64 R16, desc[UR6][R12.64] ;  /* 0x000000060c107981 */ /* 0x000168000c1e1b00 */
[----:B------:R0:W5:Y:S04]  /*1370*/  LDG.E.64 R10, desc[UR6][R12.64+0x8] ;  /* 0x000008060c0a7981 */ /* 0x000168000c1e1b00 */
[----:B------:R0:W5:Y:S02]  /*1380*/  LDG.E.64 R8, desc[UR6][R12.64+0x10] ;  /* 0x000010060c087981 */ /* 0x000164000c1e1b00 */
.L_x_13:
[----:B------:R-:W-:Y:S05]  /*1390*/  BSYNC.RECONVERGENT B0 ;  /* 0x0000000000007941 */ /* 0x000fea0003800200 */
.L_x_12:
[----:B-----5:R-:W-:Y:S01]  /*13a0*/  SHF.R.U32.HI R0, RZ, 0x2, R17 ;  /* 0x00000002ff007819 */ /* 0x020fe20000011611 */
[----:B0-----:R-:W-:Y:S01]  /*13b0*/  IMAD.SHL.U32 R3, R9, 0x10, RZ ;  /* 0x0000001009037824 */ /* 0x001fe200078e00ff */
[----:B------:R-:W-:Y:S01]  /*13c0*/  SHF.R.U32.HI R5, RZ, 0x2, R10 ;  /* 0x00000002ff057819 */ /* 0x000fe2000001160a */
[----:B------:R-:W-:Y:S01]  /*13d0*/  IMAD.MOV.U32 R7, RZ, RZ, 0x2f800000 ;  /* 0x2f800000ff077424 */ /* 0x000fe200078e00ff */
[----:B------:R-:W-:Y:S01]  /*13e0*/  LOP3.LUT R0, R0, R17, RZ, 0x3c, !PT ;  /* 0x0000001100007212 */ /* 0x000fe200078e3cff */
[----:B------:R-:W-:Y:S01]  /*13f0*/  IMAD.MOV.U32 R18, RZ, RZ, 0x0 ;  /* 0x00000000ff127424 */ /* 0x000fe200078e00ff */
[----:B------:R-:W-:Y:S01]  /*1400*/  LOP3.LUT R5, R5, R10, RZ, 0x3c, !PT ;  /* 0x0000000a05057212 */ /* 0x000fe200078e3cff */
[----:B------:R-:W-:Y:S01]  /*1410*/  VIADD R10, R16, 0xb0f8a ;  /* 0x000b0f8a100a7836 */ /* 0x000fe20000000000 */
[----:B------:R0:W-:Y:S01]  /*1420*/  STG.E.64 desc[UR6][R12.64+0x8], R8 ;  /* 0x000008080c007986 */ /* 0x0001e2000c101b06 */
[C---:B------:R-:W-:Y:S01]  /*1430*/  IMAD.SHL.U32 R2, R0.reuse, 0x2, RZ ;  /* 0x0000000200027824 */ /* 0x040fe200078e00ff */
[----:B------:R-:W-:Y:S01]  /*1440*/  BSSY.RECONVERGENT B0, `(.L_x_14) ;  /* 0x000002d000007945 */ /* 0x000fe20003800200 */
[----:B------:R-:W-:Y:S01]  /*1450*/  IMAD.MOV.U32 R19, RZ, RZ, 0x3fd80000 ;  /* 0x3fd80000ff137424 */ /* 0x000fe200078e00ff */
[----:B------:R0:W-:Y:S02]  /*1460*/  STG.E.64 desc[UR6][R12.64], R10 ;  /* 0x0000000a0c007986 */ /* 0x0001e4000c101b06 */
[----:B------:R-:W-:Y:S01]  /*1470*/  LOP3.LUT R2, R0, R2, R3, 0x96, !PT ;  /* 0x0000000200027212 */ /* 0x000fe200078e9603 */
[----:B------:R-:W-:-:S03]  /*1480*/  IMAD.SHL.U32 R3, R5, 0x2, RZ ;  /* 0x0000000205037824 */ /* 0x000fc600078e00ff */
[----:B------:R-:W-:-:S04]  /*1490*/  LOP3.LUT R2, R2, R9, RZ, 0x3c, !PT ;  /* 0x0000000902027212 */ /* 0x000fc800078e3cff */
[----:B------:R-:W-:Y:S01]  /*14a0*/  IADD3 R16, PT, PT, R16, 0x587c5, R2 ;  /* 0x000587c510107810 */ /* 0x000fe20007ffe002 */
[----:B------:R-:W-:-:S03]  /*14b0*/  IMAD.SHL.U32 R0, R2, 0x10, RZ ;  /* 0x0000001002007824 */ /* 0x000fc600078e00ff */
[----:B------:R-:W-:Y:S02]  /*14c0*/  I2FP.F32.U32 R16, R16 ;  /* 0x0000001000107245 */ /* 0x000fe40000201000 */
[----:B------:R-:W-:-:S04]  /*14d0*/  LOP3.LUT R3, R5, R3, R0, 0x96, !PT ;  /* 0x0000000305037212 */ /* 0x000fc800078e9600 */
[----:B------:R-:W-:-:S05]  /*14e0*/  LOP3.LUT R3, R3, R2, RZ, 0x3c, !PT ;  /* 0x0000000203037212 */ /* 0x000fca00078e3cff */
[----:B------:R-:W-:Y:S01]  /*14f0*/  IMAD.IADD R0, R3, 0x1, R10 ;  /* 0x0000000103007824 */ /* 0x000fe200078e020a */
[----:B------:R0:W-:Y:S04]  /*1500*/  STG.E.64 desc[UR6][R12.64+0x10], R2 ;  /* 0x000010020c007986 */ /* 0x0001e8000c101b06 */
[----:B------:R-:W-:-:S05]  /*1510*/  I2FP.F32.U32 R0, R0 ;  /* 0x0000000000007245 */ /* 0x000fca0000201000 */
[-C--:B------:R-:W-:Y:S01]  /*1520*/  FFMA R20, R0, R7.reuse, 1.1641532182693481445e-10 ;  /* 0x2f00000000147423 */ /* 0x080fe20000000007 */
[----:B------:R-:W-:-:S03]  /*1530*/  FFMA R0, R16, R7, 1.1641532182693481445e-10 ;  /* 0x2f00000010007423 */ /* 0x000fc60000000007 */
[----:B------:R-:W1:Y:S08]  /*1540*/  F2F.F64.F32 R4, R20 ;  /* 0x0000001400047310 */ /* 0x000e700000201800 */
        /* <DEDUP_REMOVED lines=17> */
[----:B------:R-:W-:Y:S01]  /*1660*/  IMAD.MOV.U32 R20, RZ, RZ, R4 ;  /* 0x000000ffff147224 */ /* 0x000fe200078e0004 */
[----:B------:R-:W-:Y:S01]  /*1670*/  MOV R4, 0x16f0 ;  /* 0x000016f000047802 */ /* 0x000fe20000000f00 */
[----:B------:R-:W-:Y:S02]  /*1680*/  IMAD.MOV.U32 R18, RZ, RZ, R22 ;  /* 0x000000ffff127224 */ /* 0x000fe400078e0016 */
[----:B------:R-:W-:Y:S02]  /*1690*/  IMAD.MOV.U32 R2, RZ, RZ, R16 ;  /* 0x000000ffff027224 */ /* 0x000fe400078e0010 */
[----:B------:R-:W-:Y:S02]  /*16a0*/  IMAD.MOV.U32 R5, RZ, RZ, R17 ;  /* 0x000000ffff057224 */ /* 0x000fe400078e0011 */
[----:B------:R-:W-:Y:S02]  /*16b0*/  IMAD.MOV.U32 R0, RZ, RZ, R24 ;  /* 0x000000ffff007224 */ /* 0x000fe400078e0018 */
[----:B------:R-:W-:-:S02]  /*16c0*/  IMAD.MOV.U32 R19, RZ, RZ, R25 ;  /* 0x000000ffff137224 */ /* 0x000fc400078e0019 */
[----:B------:R-:W-:-:S07]  /*16d0*/  IMAD.MOV.U32 R23, RZ, RZ, R21 ;  /* 0x000000ffff177224 */ /* 0x000fce00078e0015 */
[----:B------:R-:W-:Y:S05]  /*16e0*/  CALL.REL.NOINC `($__internal_0_$__cuda_sm20_dsqrt_rn_f64_mediumpath_v1) ;  /* 0x0000000400407944 */ /* 0x000fea0003c00000 */
[----:B------:R-:W-:Y:S02]  /*16f0*/  IMAD.MOV.U32 R18, RZ, RZ, R24 ;  /* 0x000000ffff127224 */ /* 0x000fe400078e0018 */
[----:B------:R-:W-:-:S07]  /*1700*/  IMAD.MOV.U32 R19, RZ, RZ, R25 ;  /* 0x000000ffff137224 */ /* 0x000fce00078e0019 */
.L_x_15:
[----:B------:R-:W-:Y:S05]  /*1710*/  BSYNC.RECONVERGENT B0 ;  /* 0x0000000000007941 */ /* 0x000fea0003800200 */
.L_x_14:
[----:B------:R-:W-:Y:S01]  /*1720*/  DSETP.GTU.AND P0, PT, R18, 1, PT ;  /* 0x3ff000001200742a */ /* 0x000fe20003f0c000 */
[----:B------:R-:W-:-:S13]  /*1730*/  BSSY.RECONVERGENT B0, `(.L_x_16) ;  /* 0x0000005000007945 */ /* 0x000fda0003800200 */
[----:B------:R-:W-:Y:S05]  /*1740*/  @P0 BRA `(.L_x_17) ;  /* 0x00000000000c0947 */ /* 0x000fea0003800000 */
[----:B------:R-:W2:Y:S02]  /*1750*/  LDG.E R0, desc[UR6][R14.64] ;  /* 0x000000060e007981 */ /* 0x000ea4000c1e1900 */
[----:B--2---:R-:W-:-:S05]  /*1760*/  VIADD R3, R0, 0x1 ;  /* 0x0000000100037836 */ /* 0x004fca0000000000 */
[----:B------:R0:W-:Y:S02]  /*1770*/  STG.E desc[UR6][R14.64], R3 ;  /* 0x000000030e007986 */ /* 0x0001e4000c101906 */
.L_x_17:
[----:B------:R-:W-:Y:S05]  /*1780*/  BSYNC.RECONVERGENT B0 ;  /* 0x0000000000007941 */ /* 0x000fea0003800200 */
.L_x_16:
[----:B------:R-:W-:Y:S05]  /*1790*/  BRA.U UP0, `(.L_x_18) ;  /* 0xfffffff500f07547 */ /* 0x000fea000b83ffff */
.L_x_9:
[----:B------:R-:W2:Y:S02]  /*17a0*/  LDCU UR4, c[0x0][0x388] ;  /* 0x00007100ff0477ac */ /* 0x000ea40008000800 */
[----:B--2---:R-:W-:-:S04]  /*17b0*/  ULOP3.LUT UR4, UR4, 0x1, URZ, 0xc0, !UPT ;  /* 0x0000000104047892 */ /* 0x004fc8000f8ec0ff */
[----:B------:R-:W-:-:S09]  /*17c0*/  UISETP.NE.U32.AND UP0, UPT, UR4, 0x1, UPT ;  /* 0x000000010400788c */ /* 0x000fd2000bf05070 */
[----:B------:R-:W-:Y:S05]  /*17d0*/  BRA.U UP0, `(.L_x_8) ;  /* 0x0000000100fc7547 */ /* 0x000fea000b800000 */
[----:B01----:R-:W2:Y:S04]  /*17e0*/  LDG.E.64 R4, desc[UR6][R12.64] ;  /* 0x000000060c047981 */ /* 0x003ea8000c1e1b00 */
[----:B------:R-:W3:Y:S04]  /*17f0*/  LDG.E.64 R8, desc[UR6][R12.64+0x10] ;  /* 0x000010060c087981 */ /* 0x000ee8000c1e1b00 */
[----:B------:R-:W4:Y:S01]  /*1800*/  LDG.E.64 R16, desc[UR6][R12.64+0x8] ;  /* 0x000008060c107981 */ /* 0x000f22000c1e1b00 */
[----:B------:R-:W-:Y:S01]  /*1810*/  IMAD.MOV.U32 R7, RZ, RZ, 0x2f800000 ;  /* 0x2f800000ff077424 */ /* 0x000fe200078e00ff */
[----:B------:R-:W-:Y:S01]  /*1820*/  BSSY.RECONVERGENT B0, `(.L_x_19) ;  /* 0x0000033000007945 */ /* 0x000fe20003800200 */
[----:B------:R-:W-:-:S02]  /*1830*/  IMAD.MOV.U32 R18, RZ, RZ, 0x0 ;  /* 0x00000000ff127424 */ /* 0x000fc400078e00ff */
[----:B------:R-:W-:Y:S01]  /*1840*/  IMAD.MOV.U32 R19, RZ, RZ, 0x3fd80000 ;  /* 0x3fd80000ff137424 */ /* 0x000fe200078e00ff */
        /* <DEDUP_REMOVED lines=14> */
[----:B------:R-:W-:-:S04]  /*1930*/  LOP3.LUT R3, R5, R3, R0, 0x96, !PT ;  /* 0x0000000305037212 */ /* 0x000fc800078e9600 */
        /* <DEDUP_REMOVED lines=26> */
[----:B------:R-:W-:Y:S01]  /*1ae0*/  IMAD.MOV.U32 R20, RZ, RZ, R4 ;  /* 0x000000ffff147224 */ /* 0x000fe200078e0004 */
[----:B------:R-:W-:Y:S01]  /*1af0*/  MOV R4, 0x1b50 ;  /* 0x00001b5000047802 */ /* 0x000fe20000000f00 */
[----:B------:R-:W-:Y:S02]  /*1b00*/  IMAD.MOV.U32 R2, RZ, RZ, R10 ;  /* 0x000000ffff027224 */ /* 0x000fe400078e000a */
[----:B------:R-:W-:Y:S02]  /*1b10*/  IMAD.MOV.U32 R5, RZ, RZ, R11 ;  /* 0x000000ffff057224 */ /* 0x000fe400078e000b */
[----:B------:R-:W-:Y:S02]  /*1b20*/  IMAD.MOV.U32 R0, RZ, RZ, R22 ;  /* 0x000000ffff007224 */ /* 0x000fe400078e0016 */
[----:B------:R-:W-:-:S07]  /*1b30*/  IMAD.MOV.U32 R23, RZ, RZ, R21 ;  /* 0x000000ffff177224 */ /* 0x000fce00078e0015 */
[----:B------:R-:W-:Y:S05]  /*1b40*/  CALL.REL.NOINC `($__internal_0_$__cuda_sm20_dsqrt_rn_f64_mediumpath_v1) ;  /* 0x0000000000287944 */ /* 0x000fea0003c00000 */
.L_x_20:
[----:B------:R-:W-:Y:S05]  /*1b50*/  BSYNC.RECONVERGENT B0 ;  /* 0x0000000000007941 */ /* 0x000fea0003800200 */
.L_x_19:
[----:B------:R-:W-:Y:S01]  /*1b60*/  DSETP.GTU.AND P0, PT, R24, 1, PT ;  /* 0x3ff000001800742a */ /* 0x000fe20003f0c000 */
[----:B------:R-:W-:-:S13]  /*1b70*/  BSSY.RECONVERGENT B0, `(.L_x_8) ;  /* 0x0000005000007945 */ /* 0x000fda0003800200 */
[----:B------:R-:W-:Y:S05]  /*1b80*/  @P0 BRA `(.L_x_21) ;  /* 0x00000000000c0947 */ /* 0x000fea0003800000 */
[----:B------:R-:W2:Y:S02]  /*1b90*/  LDG.E R0, desc[UR6][R14.64] ;  /* 0x000000060e007981 */ /* 0x000ea4000c1e1900 */
[----:B--2---:R-:W-:-:S05]  /*1ba0*/  VIADD R3, R0, 0x1 ;  /* 0x0000000100037836 */ /* 0x004fca0000000000 */
[----:B------:R0:W-:Y:S02]  /*1bb0*/  STG.E desc[UR6][R14.64], R3 ;  /* 0x000000030e007986 */ /* 0x0001e4000c101906 */
.L_x_21:
[----:B------:R-:W-:Y:S05]  /*1bc0*/  BSYNC.RECONVERGENT B0 ;  /* 0x0000000000007941 */ /* 0x000fea0003800200 */
.L_x_8:
[----:B------:R-:W-:Y:S06]  /*1bd0*/  BAR.SYNC.DEFER_BLOCKING 0x0 ;  /* 0x0000000000007b1d */ /* 0x000fec0000010000 */
[----:B------:R-:W-:Y:S05]  /*1be0*/  EXIT ;  /* 0x000000000000794d */ /* 0x000fea0003800000 */
        .weak           $__internal_0_$__cuda_sm20_dsqrt_rn_f64_mediumpath_v1
        .type           $__internal_0_$__cuda_sm20_dsqrt_rn_f64_mediumpath_v1,@function
        .size           $__internal_0_$__cuda_sm20_dsqrt_rn_f64_mediumpath_v1,(.L_x_27 - $__internal_0_$__cuda_sm20_dsqrt_rn_f64_mediumpath_v1)
$__internal_0_$__cuda_sm20_dsqrt_rn_f64_mediumpath_v1:
[----:B------:R-:W-:Y:S01]  /*1bf0*/  ISETP.GE.U32.AND P0, PT, R20, -0x3400000, PT ;  /* 0xfcc000001400780c */ /* 0x000fe20003f06070 */
[----:B------:R-:W-:Y:S01]  /*1c00*/  BSSY.RECONVERGENT B1, `(.L_x_22) ;  /* 0x0000027000017945 */ /* 0x000fe20003800200 */
[----:B------:R-:W-:Y:S02]  /*1c10*/  IMAD.MOV.U32 R21, RZ, RZ, R19 ;  /* 0x000000ffff157224 */ /* 0x000fe400078e0013 */
[----:B------:R-:W-:Y:S02]  /*1c20*/  IMAD.MOV.U32 R3, RZ, RZ, R5 ;  /* 0x000000ffff037224 */ /* 0x000fe400078e0005 */
[----:B------:R-:W-:Y:S02]  /*1c30*/  IMAD.MOV.U32 R20, RZ, RZ, R0 ;  /* 0x000000ffff147224 */ /* 0x000fe400078e0000 */
[----:B------:R-:W-:-:S05]  /*1c40*/  IMAD.MOV.U32 R19, RZ, RZ, R23 ;  /* 0x000000ffff137224 */ /* 0x000fca00078e0017 */
[----:B------:R-:W-:Y:S05]  /*1c50*/  @!P0 BRA `(.L_x_23) ;  /* 0x0000000000208947 */ /* 0x000fea0003800000 */
[----:B------:R-:W-:-:S10]  /*1c60*/  DFMA.RM R20, R20, R18, R6 ;  /* 0x000000121414722b */ /* 0x000fd40000004006 */
[----:B------:R-:W-:-:S05]  /*1c70*/  IADD3 R6, P0, PT, R20, 0x1, RZ ;  /* 0x0000000114067810 */ /* 0x000fca0007f1e0ff */
[----:B------:R-:W-:-:S06]  /*1c80*/  IMAD.X R7, RZ, RZ, R21, P0 ;  /* 0x000000ffff077224 */ /* 0x000fcc00000e0615 */
[----:B------:R-:W-:-:S08]  /*1c90*/  DFMA.RP R2, -R20, R6, R2 ;  /* 0x000000061402722b */ /* 0x000fd00000008102 */
[----:B------:R-:W-:-:S06]  /*1ca0*/  DSETP.GT.AND P0, PT, R2, RZ, PT ;  /* 0x000000ff0200722a */ /* 0x000fcc0003f04000 */
[----:B------:R-:W-:Y:S02]  /*1cb0*/  FSEL R6, R6, R20, P0 ;  /* 0x0000001406067208 */ /* 0x000fe40000000000 */
[----:B------:R-:W-:Y:S01]  /*1cc0*/  FSEL R7, R7, R21, P0 ;  /* 0x0000001507077208 */ /* 0x000fe20000000000 */
[----:B------:R-:W-:Y:S06]  /*1cd0*/  BRA `(.L_x_24) ;  /* 0x0000000000647947 */ /* 0x000fec0003800000 */
.L_x_23:
[----:B------:R-:W-:-:S14]  /*1ce0*/  DSETP.NE.AND P0, PT, R2, RZ, PT ;  /* 0x000000ff0200722a */ /* 0x000fdc0003f05000 */
[----:B------:R-:W-:Y:S05]  /*1cf0*/  @!P0 BRA `(.L_x_25) ;  /* 0x0000000000588947 */ /* 0x000fea0003800000 */
[----:B------:R-:W-:-:S13]  /*1d00*/  ISETP.GE.AND P0, PT, R3, RZ, PT ;  /* 0x000000ff0300720c */ /* 0x000fda0003f06270 */
[----:B------:R-:W-:Y:S02]  /*1d10*/  @!P0 IMAD.MOV.U32 R6, RZ, RZ, 0x0 ;  /* 0x00000000ff068424 */ /* 0x000fe400078e00ff */
[----:B------:R-:W-:Y:S01]  /*1d20*/  @!P0 IMAD.MOV.U32 R7, RZ, RZ, -0x80000 ;  /* 0xfff80000ff078424 */ /* 0x000fe200078e00ff */
[----:B------:R-:W-:Y:S06]  /*1d30*/  @!P0 BRA `(.L_x_24) ;  /* 0x00000000004c8947 */ /* 0x000fec0003800000 */
[----:B------:R-:W-:-:S13]  /*1d40*/  ISETP.GT.AND P0, PT, R3, 0x7fefffff, PT ;  /* 0x7fefffff0300780c */ /* 0x000fda0003f04270 */
[----:B------:R-:W-:Y:S05]  /*1d50*/  @P0 BRA `(.L_x_25) ;  /* 0x0000000000400947 */ /* 0x000fea0003800000 */
[----:B------:R-:W-:Y:S01]  /*1d60*/  DMUL R2, R2, 8.11296384146066816958e+31 ;  /* 0x4690000002027828 */ /* 0x000fe20000000000 */
[----:B------:R-:W-:Y:S02]  /*1d70*/  IMAD.MOV.U32 R6, RZ, RZ, RZ ;  /* 0x000000ffff067224 */ /* 0x000fe400078e00ff */
[----:B------:R-:W-:Y:S02]  /*1d80*/  IMAD.MOV.U32 R20, RZ, RZ, 0x0 ;  /* 0x00000000ff147424 */ /* 0x000fe400078e00ff */
[----:B------:R-:W-:Y:S01]  /*1d90*/  IMAD.MOV.U32 R21, RZ, RZ, 0x3fd80000 ;  /* 0x3fd80000ff157424 */ /* 0x000fe200078e00ff */
[----:B------:R-:W0:Y:S02]  /*1da0*/  MUFU.RSQ64H R7, R3 ;  /* 0x0000000300077308 */ /* 0x000e240000001c00 */
[----:B0-----:R-:W-:-:S08]  /*1db0*/  DMUL R18, R6, R6 ;  /* 0x0000000606127228 */ /* 0x001fd00000000000 */
[----:B------:R-:W-:-:S08]  /*1dc0*/  DFMA R18, R2, -R18, 1 ;  /* 0x3ff000000212742b */ /* 0x000fd00000000812 */
[----:B------:R-:W-:Y:S02]  /*1dd0*/  DFMA R20, R18, R20, 0.5 ;  /* 0x3fe000001214742b */ /* 0x000fe40000000014 */
[----:B------:R-:W-:-:S08]  /*1de0*/  DMUL R18, R6, R18 ;  /* 0x0000001206127228 */ /* 0x000fd00000000000 */
[----:B------:R-:W-:-:S08]  /*1df0*/  DFMA R18, R20, R18, R6 ;  /* 0x000000121412722b */ /* 0x000fd00000000006 */
[----:B------:R-:W-:Y:S02]  /*1e00*/  DMUL R6, R2, R18 ;  /* 0x0000001202067228 */ /* 0x000fe40000000000 */
[----:B------:R-:W-:-:S06]  /*1e10*/  VIADD R19, R19, 0xfff00000 ;  /* 0xfff0000013137836 */ /* 0x000fcc0000000000 */
[----:B------:R-:W-:-:S08]  /*1e20*/  DFMA R20, R6, -R6, R2 ;  /* 0x800000060614722b */ /* 0x000fd00000000002 */
[----:B------:R-:W-:-:S10]  /*1e30*/  DFMA R6, R18, R20, R6 ;  /* 0x000000141206722b */ /* 0x000fd40000000006 */
[----:B------:R-:W-:Y:S01]  /*1e40*/  VIADD R7, R7, 0xfcb00000 ;  /* 0xfcb0000007077836 */ /* 0x000fe20000000000 */
[----:B------:R-:W-:Y:S06]  /*1e50*/  BRA `(.L_x_24) ;  /* 0x0000000000047947 */ /* 0x000fec0003800000 */
.L_x_25:
[----:B------:R-:W-:-:S11]  /*1e60*/  DADD R6, R2, R2 ;  /* 0x0000000002067229 */ /* 0x000fd60000000002 */
.L_x_24:
[----:B------:R-:W-:Y:S05]  /*1e70*/  BSYNC.RECONVERGENT B1 ;  /* 0x0000000000017941 */ /* 0x000fea0003800200 */
.L_x_22:
[----:B------:R-:W-:Y:S02]  /*1e80*/  IMAD.MOV.U32 R5, RZ, RZ, 0x0 ;  /* 0x00000000ff057424 */ /* 0x000fe400078e00ff */
[----:B------:R-:W-:Y:S02]  /*1e90*/  IMAD.MOV.U32 R24, RZ, RZ, R6 ;  /* 0x000000ffff187224 */ /* 0x000fe400078e0006 */
[----:B------:R-:W-:Y:S01]  /*1ea0*/  IMAD.MOV.U32 R25, RZ, RZ, R7 ;  /* 0x000000ffff197224 */ /* 0x000fe200078e0007 */
[----:B------:R-:W-:Y:S06]  /*1eb0*/  RET.REL.NODEC R4 `(_Z10gpu_randomP17curandStateXORWOWiPi) ;  /* 0xffffffe004507950 */ /* 0x000fec0003c3ffff */
.L_x_26:
[----:B------:R-:W-:-:S00]  /*1ec0*/  BRA `(.L_x_26) ;  /* 0xfffffffc00fc7947 */ /* 0x000fc0000383ffff */
[----:B------:R-:W-:-:S00]  /*1ed0*/  NOP ;  /* 0x0000000000007918 */ /* 0x000fc00000000000 */
        /* <DEDUP_REMOVED lines=10> */
.L_x_27:


//--------------------- .nv.global.init           --------------------------
	.section	.nv.global.init,"aw",@progbits
	.align	4
.nv.global.init:
	.type		mrg32k3aM1SubSeq,@object
	.size		mrg32k3aM1SubSeq,(mrg32k3aM2SubSeq - mrg32k3aM1SubSeq)
mrg32k3aM1SubSeq:
        /*0000*/ 	.byte	0x0b, 0xcc, 0xee, 0x04, 0x73, 0x29, 0x8b, 0x6f, 0xf6, 0x53, 0x03, 0xf6, 0x23, 0xf6, 0xea, 0xda
        /* <DEDUP_REMOVED lines=125> */
	.type		mrg32k3aM2SubSeq,@object
	.size		mrg32k3aM2SubSeq,(mrg32k3aM1 - mrg32k3aM2SubSeq)
mrg32k3aM2SubSeq:
        /* <DEDUP_REMOVED lines=126> */
	.type		mrg32k3aM1,@object
	.size		mrg32k3aM1,(mrg32k3aM1Seq - mrg32k3aM1)
mrg32k3aM1:
        /* <DEDUP_REMOVED lines=144> */
	.type		mrg32k3aM1Seq,@object
	.size		mrg32k3aM1Seq,(mrg32k3aM2 - mrg32k3aM1Seq)
mrg32k3aM1Seq:
        /* <DEDUP_REMOVED lines=144> */
	.type		mrg32k3aM2,@object
	.size		mrg32k3aM2,(mrg32k3aM2Seq - mrg32k3aM2)
mrg32k3aM2:
        /* <DEDUP_REMOVED lines=144> */
	.type		mrg32k3aM2Seq,@object
	.size		mrg32k3aM2Seq,(precalc_xorwow_matrix - mrg32k3aM2Seq)
mrg32k3aM2Seq:
        /* <DEDUP_REMOVED lines=144> */
	.type		precalc_xorwow_matrix,@object
	.size		precalc_xorwow_matrix,(precalc_xorwow_offset_matrix - precalc_xorwow_matrix)
precalc_xorwow_matrix:
        /* <DEDUP_REMOVED lines=6400> */
	.type		precalc_xorwow_offset_matrix,@object
	.size		precalc_xorwow_offset_matrix,(.L_1 - precalc_xorwow_offset_matrix)
precalc_xorwow_offset_matrix:
        /* <DEDUP_REMOVED lines=6400> */
.L_1:


//--------------------- .nv.shared.reserved.0     --------------------------
	.section	.nv.shared.reserved.0,"aw",@nobits
	.weak		__nv_reservedSMEM_offset_0_alias
	.size		__nv_reservedSMEM_offset_0_alias, 0, 64
	.other		__nv_reservedSMEM_offset_0_alias,@"STO_CUDA_RESERVED_SHARED STV_DEFAULT"
__nv_reservedSMEM_offset_0_alias:
	.zero		0
	.zero		64


//--------------------- .nv.constant0._Z10gpu_randomP17curandStateXORWOWiPi --------------------------
	.section	.nv.constant0._Z10gpu_randomP17curandStateXORWOWiPi,"a",@progbits
	.sectionflags	@""
	.align	4
.nv.constant0._Z10gpu_randomP17curandStateXORWOWiPi:
	.zero		920


//--------------------- SYMBOLS --------------------------

	.type		.nv.reservedSmem.offset0,@object
	.size		.nv.reservedSmem.offset0,0x4
